// auto-generated by cutlass_sweep.conv — config: {"arch": "sm_100", "cluster_m": 2, "cluster_n": 1, "conv_kind": "fprop", "dtype": "fp16", "ndim": 3, "tile_k": 32, "tile_m": 64, "tile_n": 128}
#include "cutlass/cutlass.h"
#include "cute/tensor.hpp"
#include "cutlass/kernel_hardware_info.hpp"
#include "cutlass/conv/convolution.h"
#include "cutlass/conv/dispatch_policy.hpp"
#include "cutlass/conv/collective/collective_builder.hpp"
#include "cutlass/conv/kernel/conv_universal.hpp"
#include "cutlass/conv/device/conv_universal_adapter.hpp"
#include "cutlass/epilogue/collective/collective_builder.hpp"

using namespace cute;
using Elem = cutlass::half_t;
using Acc  = float;
using LayoutAB = cutlass::layout::TensorNDHWC;
using LayoutC  = cutlass::layout::TensorNDHWC;
constexpr auto ConvOp = cutlass::conv::Operator::kFprop;
using TileShape    = Shape<_64, _128, Shape<_32>>;
using ClusterShape = Shape<_2, _1, _1>;

using CollectiveEpilogue = typename cutlass::epilogue::collective::CollectiveBuilder<
    cutlass::arch::Sm100, cutlass::arch::OpClassTensorOp,
    TileShape, ClusterShape,
    cutlass::epilogue::collective::EpilogueTileAuto,
    Acc, Acc,
    Elem, LayoutC, 128 / cutlass::sizeof_bits<Elem>::value,
    Elem, LayoutC, 128 / cutlass::sizeof_bits<Elem>::value,
    cutlass::epilogue::collective::EpilogueScheduleAuto
  >::CollectiveOp;

using CollectiveMainloop = typename cutlass::conv::collective::CollectiveBuilder<
    cutlass::arch::Sm100, cutlass::arch::OpClassTensorOp, ConvOp,
    Elem, LayoutAB, 128 / cutlass::sizeof_bits<Elem>::value,
    Elem, LayoutAB, 128 / cutlass::sizeof_bits<Elem>::value,
    Acc,
    TileShape, ClusterShape,
    cutlass::conv::collective::StageCountAutoCarveout<
        static_cast<int>(sizeof(typename CollectiveEpilogue::SharedStorage))>,
    cutlass::conv::collective::KernelScheduleAuto
  >::CollectiveOp;

using ProblemShape = cutlass::conv::ConvProblemShape<
    ConvOp, CollectiveMainloop::DispatchPolicy::NumSpatialDimensions>;
using ConvKernel = cutlass::conv::kernel::ConvUniversal<
    ProblemShape, CollectiveMainloop, CollectiveEpilogue>;
using Conv = cutlass::conv::device::ConvUniversalAdapter<ConvKernel>;

auto* _anchor = &cutlass::device_kernel<ConvKernel>;


// ===== COMPILED SASS (sm_100a) =====

	.target	sm_100a

	.elftype	@"ET_EXEC"


//--------------------- .note.nv.tkinfo           --------------------------
	.section	.note.nv.tkinfo,"",@"SHT_NOTE"
	.sectionflags	@"SHF_NOTE_NV_TKINFO"
	.tkinfo
        /*0018*/ 	.word	0x00000002
        /*0030*/ 	.string	""
        /*0030*/ 	.string	"ptxas"
        /*0030*/ 	.string	"Cuda compilation tools, release 13.0, V13.0.88"
        /*0030*/ 	.string	"Build cuda_13.0.r13.0/compiler.36424714_0"
        /*0030*/ 	.string	"-arch sm_100a -m 64 "



//--------------------- .note.nv.cuinfo           --------------------------
	.section	.note.nv.cuinfo,"",@"SHT_NOTE"
	.sectionflags	@"SHF_NOTE_NV_CUINFO"
        /*0018*/ 	.short	0x0002
        /*001a*/ 	.short	0x0064
        /*001c*/ 	.short	0x0082
	.zero		2


//--------------------- .nv.info                  --------------------------
	.section	.nv.info,"",@"SHT_CUDA_INFO"
	.align	4


	//----- nvinfo : EIATTR_REGCOUNT
	.align		4
        /*0000*/ 	.byte	0x04, 0x2f
        /*0002*/ 	.short	(.L_19 - .L_18)
	.align		4
.L_18:
        /*0004*/ 	.word	index@(_ZN7cutlass13device_kernelINS_4conv6kernel13ConvUniversalINS1_16ConvProblemShapeILNS1_8OperatorE0ELi3EEENS1_10collective14CollectiveConvINS1_47MainloopSm100TmaUmmaWarpSpecializedImplicitGemmILS5_0ELi17ELi3ELi1ELi2EN4cute5tupleIJNSA_1CILi2EEENSC_ILi1EEESE_EEEEENSB_IJNSC_ILi64EEENSC_ILi128EEENSB_IJNSC_ILi32EEEEEEEEENS_6half_tESM_NSA_8TiledMMAINSA_8MMA_AtomIJNSA_20SM100_MMA_F16BF16_SSISM_SM_fLi64ELi128ELNSA_4UMMA5MajorE0ELSR_0ELNSQ_7ScaleInE0ELSS_0EEEEEENSA_6LayoutINSB_IJSE_SE_SE_EEENSB_IJNSC_ILi0EEESX_SX_EEEEENSB_IJNSA_10UnderscoreES10_S10_EEEEENS7_6detail27Sm100ImplicitGemmTileTraitsINSA_20SM90_TMA_LOAD_IM2COLENSA_14ComposedLayoutINSA_7SwizzleILi2ELi4ELi3EEENSA_18smem_ptr_flag_bitsILi16EEENSV_INSB_IJNSC_ILi8EEESJ_EEENSB_IJSJ_SE_EEEEEEEvEENS14_INSA_23SM90_TMA_LOAD_MULTICASTES1F_vEEEENS_8epilogue10collective18CollectiveEpilogueINS1K_23Sm100TmaWarpSpecializedILi4ELi2ELi16ELb1ELb0EEEJSL_NSB_IJNSV_ISH_SE_EENSV_ISJ_SE_EEEEESM_NSB_IJNSB_IJllllEEESE_SX_EEESM_S1T_NS1K_6fusion15FusionCallbacksIS1O_NS1U_17LinearCombinationISM_fSM_fLNS_15FloatRoundStyleE2EEESL_S1R_JEEENSA_5SM1004TMEM4LOAD26SM100_TMEM_LOAD_16dp256b4xES15_S1F_NSA_17SM75_U32x4_LDSM_NENSA_21SM90_TMA_STORE_IM2COLES1F_NSA_17SM90_U32x4_STSM_NENSA_39AutoVectorizingCopyWithAssumedAlignmentILi128EEEEEEvvEEEEvNT_6ParamsE)
        /*0008*/ 	.word	0x0000004e


	//----- nvinfo : EIATTR_FRAME_SIZE
	.align		4
.L_19:
        /*000c*/ 	.byte	0x04, 0x11
        /*000e*/ 	.short	(.L_21 - .L_20)
	.align		4
.L_20:
        /*0010*/ 	.word	index@($__internal_2_$__cuda_sm10x_tcgen05_guardrail_trap_unallocated_columns_being_dealloced)
        /*0014*/ 	.word	0x00000008


	//----- nvinfo : EIATTR_FRAME_SIZE
	.align		4
.L_21:
        /*0018*/ 	.byte	0x04, 0x11
        /*001a*/ 	.short	(.L_23 - .L_22)
	.align		4
.L_22:
        /*001c*/ 	.word	index@($__internal_1_$__cuda_sm10x_tcgen05_guardrail_trap_phase_invalid_during_alloc)
        /*0020*/ 	.word	0x00000008


	//----- nvinfo : EIATTR_FRAME_SIZE
	.align		4
.L_23:
        /*0024*/ 	.byte	0x04, 0x11
        /*0026*/ 	.short	(.L_25 - .L_24)
	.align		4
.L_24:
        /*0028*/ 	.word	index@($__internal_0_$__cuda_sm10x_tcgen05_guardrail_trap_col_being_dealloced_not_returned_by_alloc)
        /*002c*/ 	.word	0x00000008


	//----- nvinfo : EIATTR_FRAME_SIZE
	.align		4
.L_25:
        /*0030*/ 	.byte	0x04, 0x11
        /*0032*/ 	.short	(.L_27 - .L_26)
	.align		4
.L_26:
        /*0034*/ 	.word	index@(_ZN7cutlass13device_kernelINS_4conv6kernel13ConvUniversalINS1_16ConvProblemShapeILNS1_8OperatorE0ELi3EEENS1_10collective14CollectiveConvINS1_47MainloopSm100TmaUmmaWarpSpecializedImplicitGemmILS5_0ELi17ELi3ELi1ELi2EN4cute5tupleIJNSA_1CILi2EEENSC_ILi1EEESE_EEEEENSB_IJNSC_ILi64EEENSC_ILi128EEENSB_IJNSC_ILi32EEEEEEEEENS_6half_tESM_NSA_8TiledMMAINSA_8MMA_AtomIJNSA_20SM100_MMA_F16BF16_SSISM_SM_fLi64ELi128ELNSA_4UMMA5MajorE0ELSR_0ELNSQ_7ScaleInE0ELSS_0EEEEEENSA_6LayoutINSB_IJSE_SE_SE_EEENSB_IJNSC_ILi0EEESX_SX_EEEEENSB_IJNSA_10UnderscoreES10_S10_EEEEENS7_6detail27Sm100ImplicitGemmTileTraitsINSA_20SM90_TMA_LOAD_IM2COLENSA_14ComposedLayoutINSA_7SwizzleILi2ELi4ELi3EEENSA_18smem_ptr_flag_bitsILi16EEENSV_INSB_IJNSC_ILi8EEESJ_EEENSB_IJSJ_SE_EEEEEEEvEENS14_INSA_23SM90_TMA_LOAD_MULTICASTES1F_vEEEENS_8epilogue10collective18CollectiveEpilogueINS1K_23Sm100TmaWarpSpecializedILi4ELi2ELi16ELb1ELb0EEEJSL_NSB_IJNSV_ISH_SE_EENSV_ISJ_SE_EEEEESM_NSB_IJNSB_IJllllEEESE_SX_EEESM_S1T_NS1K_6fusion15FusionCallbacksIS1O_NS1U_17LinearCombinationISM_fSM_fLNS_15FloatRoundStyleE2EEESL_S1R_JEEENSA_5SM1004TMEM4LOAD26SM100_TMEM_LOAD_16dp256b4xES15_S1F_NSA_17SM75_U32x4_LDSM_NENSA_21SM90_TMA_STORE_IM2COLES1F_NSA_17SM90_U32x4_STSM_NENSA_39AutoVectorizingCopyWithAssumedAlignmentILi128EEEEEEvvEEEEvNT_6ParamsE)
        /*0038*/ 	.word	0x00000008


	//----- nvinfo : EIATTR_MIN_STACK_SIZE
	.align		4
.L_27:
        /*003c*/ 	.byte	0x04, 0x12
        /*003e*/ 	.short	(.L_29 - .L_28)
	.align		4
.L_28:
        /*0040*/ 	.word	index@(_ZN7cutlass13device_kernelINS_4conv6kernel13ConvUniversalINS1_16ConvProblemShapeILNS1_8OperatorE0ELi3EEENS1_10collective14CollectiveConvINS1_47MainloopSm100TmaUmmaWarpSpecializedImplicitGemmILS5_0ELi17ELi3ELi1ELi2EN4cute5tupleIJNSA_1CILi2EEENSC_ILi1EEESE_EEEEENSB_IJNSC_ILi64EEENSC_ILi128EEENSB_IJNSC_ILi32EEEEEEEEENS_6half_tESM_NSA_8TiledMMAINSA_8MMA_AtomIJNSA_20SM100_MMA_F16BF16_SSISM_SM_fLi64ELi128ELNSA_4UMMA5MajorE0ELSR_0ELNSQ_7ScaleInE0ELSS_0EEEEEENSA_6LayoutINSB_IJSE_SE_SE_EEENSB_IJNSC_ILi0EEESX_SX_EEEEENSB_IJNSA_10UnderscoreES10_S10_EEEEENS7_6detail27Sm100ImplicitGemmTileTraitsINSA_20SM90_TMA_LOAD_IM2COLENSA_14ComposedLayoutINSA_7SwizzleILi2ELi4ELi3EEENSA_18smem_ptr_flag_bitsILi16EEENSV_INSB_IJNSC_ILi8EEESJ_EEENSB_IJSJ_SE_EEEEEEEvEENS14_INSA_23SM90_TMA_LOAD_MULTICASTES1F_vEEEENS_8epilogue10collective18CollectiveEpilogueINS1K_23Sm100TmaWarpSpecializedILi4ELi2ELi16ELb1ELb0EEEJSL_NSB_IJNSV_ISH_SE_EENSV_ISJ_SE_EEEEESM_NSB_IJNSB_IJllllEEESE_SX_EEESM_S1T_NS1K_6fusion15FusionCallbacksIS1O_NS1U_17LinearCombinationISM_fSM_fLNS_15FloatRoundStyleE2EEESL_S1R_JEEENSA_5SM1004TMEM4LOAD26SM100_TMEM_LOAD_16dp256b4xES15_S1F_NSA_17SM75_U32x4_LDSM_NENSA_21SM90_TMA_STORE_IM2COLES1F_NSA_17SM90_U32x4_STSM_NENSA_39AutoVectorizingCopyWithAssumedAlignmentILi128EEEEEEvvEEEEvNT_6ParamsE)
        /*0044*/ 	.word	0x00000008
.L_29:


//--------------------- .nv.compat                --------------------------
	.section	.nv.compat,"",@"SHT_CUDA_COMPAT_INFO"
	.align	4
        /*0000*/ 	.byte	0x02, 0x09, 0x01, 0x00, 0x02, 0x02, 0x02, 0x00, 0x02, 0x05, 0x05, 0x00, 0x03, 0x07, 0x01, 0x01
        /*0010*/ 	.byte	0x02, 0x03, 0x01, 0x00, 0x02, 0x06, 0x01, 0x00, 0x04, 0x0b, 0x08, 0x00, 0x09, 0x00, 0x00, 0x00
        /*0020*/ 	.byte	0x00, 0x00, 0x00, 0x00


//--------------------- .nv.info._ZN7cutlass13device_kernelINS_4conv6kernel13ConvUniversalINS1_16ConvProblemShapeILNS1_8OperatorE0ELi3EEENS1_10collective14CollectiveConvINS1_47MainloopSm100TmaUmmaWarpSpecializedImplicitGemmILS5_0ELi17ELi3ELi1ELi2EN4cute5tupleIJNSA_1CILi2EEENSC_ILi1EEESE_EEEEENSB_IJNSC_ILi64EEENSC_ILi128EEENSB_IJNSC_ILi32EEEEEEEEENS_6half_tESM_NSA_8TiledMMAINSA_8MMA_AtomIJNSA_20SM100_MMA_F16BF16_SSISM_SM_fLi64ELi128ELNSA_4UMMA5MajorE0ELSR_0ELNSQ_7ScaleInE0ELSS_0EEEEEENSA_6LayoutINSB_IJSE_SE_SE_EEENSB_IJNSC_ILi0EEESX_SX_EEEEENSB_IJNSA_10UnderscoreES10_S10_EEEEENS7_6detail27Sm100ImplicitGemmTileTraitsINSA_20SM90_TMA_LOAD_IM2COLENSA_14ComposedLayoutINSA_7SwizzleILi2ELi4ELi3EEENSA_18smem_ptr_flag_bitsILi16EEENSV_INSB_IJNSC_ILi8EEESJ_EEENSB_IJSJ_SE_EEEEEEEvEENS14_INSA_23SM90_TMA_LOAD_MULTICASTES1F_vEEEENS_8epilogue10collective18CollectiveEpilogueINS1K_23Sm100TmaWarpSpecializedILi4ELi2ELi16ELb1ELb0EEEJSL_NSB_IJNSV_ISH_SE_EENSV_ISJ_SE_EEEEESM_NSB_IJNSB_IJllllEEESE_SX_EEESM_S1T_NS1K_6fusion15FusionCallbacksIS1O_NS1U_17LinearCombinationISM_fSM_fLNS_15FloatRoundStyleE2EEESL_S1R_JEEENSA_5SM1004TMEM4LOAD26SM100_TMEM_LOAD_16dp256b4xES15_S1F_NSA_17SM75_U32x4_LDSM_NENSA_21SM90_TMA_STORE_IM2COLES1F_NSA_17SM90_U32x4_STSM_NENSA_39AutoVectorizingCopyWithAssumedAlignmentILi128EEEEEEvvEEEEvNT_6ParamsE --------------------------
	.section	.nv.info._ZN7cutlass13device_kernelINS_4conv6kernel13ConvUniversalINS1_16ConvProblemShapeILNS1_8OperatorE0ELi3EEENS1_10collective14CollectiveConvINS1_47MainloopSm100TmaUmmaWarpSpecializedImplicitGemmILS5_0ELi17ELi3ELi1ELi2EN4cute5tupleIJNSA_1CILi2EEENSC_ILi1EEESE_EEEEENSB_IJNSC_ILi64EEENSC_ILi128EEENSB_IJNSC_ILi32EEEEEEEEENS_6half_tESM_NSA_8TiledMMAINSA_8MMA_AtomIJNSA_20SM100_MMA_F16BF16_SSISM_SM_fLi64ELi128ELNSA_4UMMA5MajorE0ELSR_0ELNSQ_7ScaleInE0ELSS_0EEEEEENSA_6LayoutINSB_IJSE_SE_SE_EEENSB_IJNSC_ILi0EEESX_SX_EEEEENSB_IJNSA_10UnderscoreES10_S10_EEEEENS7_6detail27Sm100ImplicitGemmTileTraitsINSA_20SM90_TMA_LOAD_IM2COLENSA_14ComposedLayoutINSA_7SwizzleILi2ELi4ELi3EEENSA_18smem_ptr_flag_bitsILi16EEENSV_INSB_IJNSC_ILi8EEESJ_EEENSB_IJSJ_SE_EEEEEEEvEENS14_INSA_23SM90_TMA_LOAD_MULTICASTES1F_vEEEENS_8epilogue10collective18CollectiveEpilogueINS1K_23Sm100TmaWarpSpecializedILi4ELi2ELi16ELb1ELb0EEEJSL_NSB_IJNSV_ISH_SE_EENSV_ISJ_SE_EEEEESM_NSB_IJNSB_IJllllEEESE_SX_EEESM_S1T_NS1K_6fusion15FusionCallbacksIS1O_NS1U_17LinearCombinationISM_fSM_fLNS_15FloatRoundStyleE2EEESL_S1R_JEEENSA_5SM1004TMEM4LOAD26SM100_TMEM_LOAD_16dp256b4xES15_S1F_NSA_17SM75_U32x4_LDSM_NENSA_21SM90_TMA_STORE_IM2COLES1F_NSA_17SM90_U32x4_STSM_NENSA_39AutoVectorizingCopyWithAssumedAlignmentILi128EEEEEEvvEEEEvNT_6ParamsE,"",@"SHT_CUDA_INFO"
	.sectionflags	@""
	.align	4


	//----- nvinfo : EIATTR_CUDA_API_VERSION
	.align		4
        /*0000*/ 	.byte	0x04, 0x37
        /*0002*/ 	.short	(.L_31 - .L_30)
.L_30:
        /*0004*/ 	.word	0x00000082


	//----- nvinfo : EIATTR_KPARAM_INFO
	.align		4
.L_31:
        /*0008*/ 	.byte	0x04, 0x17
        /*000a*/ 	.short	(.L_33 - .L_32)
.L_32:
        /*000c*/ 	.word	0x00000000
        /*0010*/ 	.short	0x0000
        /*0012*/ 	.short	0x0000
        /*0014*/ 	.byte	0x00, 0xf0, 0x01, 0x24


	//----- nvinfo : EIATTR_AT_ENTRY_FRAGMENTS
	.align		4
.L_33:
        /*0018*/ 	.byte	0x04, 0x4f
        /*001a*/ 	.short	(.L_35 - .L_34)


	//   ....[0]....
.L_34:
        /*001c*/ 	.word	0x00000006


	//----- nvinfo : EIATTR_RESERVED_SMEM_USED
	.align		4
.L_35:
        /*0020*/ 	.byte	0x01, 0x41
	.zero		2


	//----- nvinfo : EIATTR_SPARSE_MMA_MASK
	.align		4
        /*0024*/ 	.byte	0x03, 0x50
        /*0026*/ 	.short	0x0000


	//----- nvinfo : EIATTR_TCGEN05_1CTA_USED
	.align		4
        /*0028*/ 	.byte	0x01, 0x51
	.zero		2


	//----- nvinfo : EIATTR_MAXREG_COUNT
	.align		4
        /*002c*/ 	.byte	0x03, 0x1b
        /*002e*/ 	.short	0x00ff


	//----- nvinfo : EIATTR_NUM_BARRIERS
	.align		4
        /*0030*/ 	.byte	0x02, 0x4c
        /*0032*/ 	.byte	0x07
	.zero		1


	//----- nvinfo : EIATTR_EXTERNS
	.align		4
        /*0034*/ 	.byte	0x04, 0x0f
        /*0036*/ 	.short	(.L_37 - .L_36)


	//   ....[0]....
	.align		4
.L_36:
        /*0038*/ 	.word	index@(__assertfail)


	//----- nvinfo : EIATTR_MERCURY_ISA_VERSION
	.align		4
.L_37:
        /*003c*/ 	.byte	0x03, 0x5f
        /*003e*/ 	.short	0x0101


	//----- nvinfo : EIATTR_INT_WARP_WIDE_INSTR_OFFSETS
	.align		4
        /*0040*/ 	.byte	0x04, 0x31
        /*0042*/ 	.short	(.L_39 - .L_38)


	//   ....[0]....
.L_38:
        /*0044*/ 	.word	0x00004640


	//   ....[1]....
        /*0048*/ 	.word	0x00004660


	//   ....[2]....
        /*004c*/ 	.word	0x00004690


	//   ....[3]....
        /*0050*/ 	.word	0x00005410


	//   ....[4]....
        /*0054*/ 	.word	0x00005480


	//   ....[5]....
        /*0058*/ 	.word	0x00005590


	//   ....[6]....
        /*005c*/ 	.word	0x00005610


	//   ....[7]....
        /*0060*/ 	.word	0x00005710


	//   ....[8]....
        /*0064*/ 	.word	0x000057b0


	//   ....[9]....
        /*0068*/ 	.word	0x000058a0


	//   ....[10]....
        /*006c*/ 	.word	0x000059c0


	//----- nvinfo : EIATTR_COOP_GROUP_MASK_REGIDS
	.align		4
.L_39:
        /*0070*/ 	.byte	0x04, 0x29
        /*0072*/ 	.short	(.L_41 - .L_40)


	//   ....[0]....
.L_40:
        /*0074*/ 	.word	0xffffffff


	//   ....[1]....
        /*0078*/ 	.word	0xffffffff


	//   ....[2]....
        /*007c*/ 	.word	0xffffffff


	//   ....[3]....
        /*0080*/ 	.word	0xffffffff


	//   ....[4]....
        /*0084*/ 	.word	0xffffffff


	//   ....[5]....
        /*0088*/ 	.word	0xffffffff


	//   ....[6]....
        /*008c*/ 	.word	0xffffffff


	//   ....[7]....
        /*0090*/ 	.word	0xffffffff


	//   ....[8]....
        /*0094*/ 	.word	0xffffffff


	//   ....[9]....
        /*0098*/ 	.word	0xffffffff


	//   ....[10]....
        /*009c*/ 	.word	0xffffffff


	//   ....[11]....
        /*00a0*/ 	.word	0xffffffff


	//   ....[12]....
        /*00a4*/ 	.word	0xffffffff


	//----- nvinfo : EIATTR_COOP_GROUP_INSTR_OFFSETS
	.align		4
.L_41:
        /*00a8*/ 	.byte	0x04, 0x28
        /*00aa*/ 	.short	(.L_43 - .L_42)


	//   ....[0]....
.L_42:
        /*00ac*/ 	.word	0x00000090


	//   ....[1]....
        /*00b0*/ 	.word	0x00000500


	//   ....[2]....
        /*00b4*/ 	.word	0x00000860


	//   ....[3]....
        /*00b8*/ 	.word	0x00000a00


	//   ....[4]....
        /*00bc*/ 	.word	0x00000b00


	//   ....[5]....
        /*00c0*/ 	.word	0x00000c50


	//   ....[6]....
        /*00c4*/ 	.word	0x00000e50


	//   ....[7]....
        /*00c8*/ 	.word	0x000026f0


	//   ....[8]....
        /*00cc*/ 	.word	0x00003a50


	//   ....[9]....
        /*00d0*/ 	.word	0x00003c60


	//   ....[10]....
        /*00d4*/ 	.word	0x00003c90


	//   ....[11]....
        /*00d8*/ 	.word	0x00004520


	//   ....[12]....
        /*00dc*/ 	.word	0x00004760


	//----- nvinfo : EIATTR_VRC_CTA_INIT_COUNT
	.align		4
.L_43:
        /*00e0*/ 	.byte	0x02, 0x4a
        /*00e2*/ 	.byte	0x80
	.zero		1


	//----- nvinfo : EIATTR_SYSCALL_OFFSETS
	.align		4
        /*00e4*/ 	.byte	0x04, 0x46
        /*00e6*/ 	.short	(.L_45 - .L_44)


	//   ....[0]....
.L_44:
        /*00e8*/ 	.word	0x00006600


	//   ....[1]....
        /*00ec*/ 	.word	0x000066f0


	//   ....[2]....
        /*00f0*/ 	.word	0x00007050


	//   ....[3]....
        /*00f4*/ 	.word	0x00007930


	//   ....[4]....
        /*00f8*/ 	.word	0x000081e0


	//   ....[5]....
        /*00fc*/ 	.word	0x00008a80


	//----- nvinfo : EIATTR_MBARRIER_INSTR_OFFSETS
	.align		4
.L_45:
        /*0100*/ 	.byte	0x04, 0x39
        /*0102*/ 	.short	(.L_47 - .L_46)


	//   ....[0]....
.L_46:
        /*0104*/ 	.word	0x00000620
        /*0108*/ 	.word	0x000000ff
        /*010c*/ 	.word	0x00000000
        /*0110*/ 	.short	0x0100
        /*0112*/ 	.byte	0x04
	.zero		1


	//   ....[1]....
        /*0114*/ 	.word	0x00000630
        /*0118*/ 	.word	0x000000ff
        /*011c*/ 	.word	0x00000088
        /*0120*/ 	.short	0x0100
        /*0122*/ 	.byte	0x04
	.zero		1


	//   ....[2]....
        /*0124*/ 	.word	0x00000640
        /*0128*/ 	.word	0x000000ff
        /*012c*/ 	.word	0x00000008
        /*0130*/ 	.short	0x0100
        /*0132*/ 	.byte	0x04
	.zero		1


	//   ....[3]....
        /*0134*/ 	.word	0x00000650
        /*0138*/ 	.word	0x000000ff
        /*013c*/ 	.word	0x00000090
        /*0140*/ 	.short	0x0100
        /*0142*/ 	.byte	0x04
	.zero		1


	//   ....[4]....
        /*0144*/ 	.word	0x00000660
        /*0148*/ 	.word	0x000000ff
        /*014c*/ 	.word	0x00000010
        /*0150*/ 	.short	0x0100
        /*0152*/ 	.byte	0x04
	.zero		1


	//   ....[5]....
        /*0154*/ 	.word	0x00000670
        /*0158*/ 	.word	0x000000ff
        /*015c*/ 	.word	0x00000098
        /*0160*/ 	.short	0x0100
        /*0162*/ 	.byte	0x04
	.zero		1


	//   ....[6]....
        /*0164*/ 	.word	0x00000680
        /*0168*/ 	.word	0x000000ff
        /*016c*/ 	.word	0x00000018
        /*0170*/ 	.short	0x0100
        /*0172*/ 	.byte	0x04
	.zero		1


	//   ....[7]....
        /*0174*/ 	.word	0x00000690
        /*0178*/ 	.word	0x000000ff
        /*017c*/ 	.word	0x000000a0
        /*0180*/ 	.short	0x0100
        /*0182*/ 	.byte	0x04
	.zero		1


	//   ....[8]....
        /*0184*/ 	.word	0x000006a0
        /*0188*/ 	.word	0x000000ff
        /*018c*/ 	.word	0x00000020
        /*0190*/ 	.short	0x0100
        /*0192*/ 	.byte	0x04
	.zero		1


	//   ....[9]....
        /*0194*/ 	.word	0x000006b0
        /*0198*/ 	.word	0x000000ff
        /*019c*/ 	.word	0x000000a8
        /*01a0*/ 	.short	0x0100
        /*01a2*/ 	.byte	0x04
	.zero		1


	//   ....[10]....
        /*01a4*/ 	.word	0x000006c0
        /*01a8*/ 	.word	0x000000ff
        /*01ac*/ 	.word	0x00000028
        /*01b0*/ 	.short	0x0100
        /*01b2*/ 	.byte	0x04
	.zero		1


	//   ....[11]....
        /*01b4*/ 	.word	0x000006d0
        /*01b8*/ 	.word	0x000000ff
        /*01bc*/ 	.word	0x000000b0
        /*01c0*/ 	.short	0x0100
        /*01c2*/ 	.byte	0x04
	.zero		1


	//   ....[12]....
        /*01c4*/ 	.word	0x000006e0
        /*01c8*/ 	.word	0x000000ff
        /*01cc*/ 	.word	0x00000030
        /*01d0*/ 	.short	0x0100
        /*01d2*/ 	.byte	0x04
	.zero		1


	//   ....[13]....
        /*01d4*/ 	.word	0x000006f0
        /*01d8*/ 	.word	0x000000ff
        /*01dc*/ 	.word	0x000000b8
        /*01e0*/ 	.short	0x0100
        /*01e2*/ 	.byte	0x04
	.zero		1


	//   ....[14]....
        /*01e4*/ 	.word	0x00000700
        /*01e8*/ 	.word	0x000000ff
        /*01ec*/ 	.word	0x00000038
        /*01f0*/ 	.short	0x0100
        /*01f2*/ 	.byte	0x04
	.zero		1


	//   ....[15]....
        /*01f4*/ 	.word	0x00000710
        /*01f8*/ 	.word	0x000000ff
        /*01fc*/ 	.word	0x000000c0
        /*0200*/ 	.short	0x0100
        /*0202*/ 	.byte	0x04
	.zero		1


	//   ....[16]....
        /*0204*/ 	.word	0x00000720
        /*0208*/ 	.word	0x000000ff
        /*020c*/ 	.word	0x00000040
        /*0210*/ 	.short	0x0100
        /*0212*/ 	.byte	0x04
	.zero		1


	//   ....[17]....
        /*0214*/ 	.word	0x00000730
        /*0218*/ 	.word	0x000000ff
        /*021c*/ 	.word	0x000000c8
        /*0220*/ 	.short	0x0100
        /*0222*/ 	.byte	0x04
	.zero		1


	//   ....[18]....
        /*0224*/ 	.word	0x00000740
        /*0228*/ 	.word	0x000000ff
        /*022c*/ 	.word	0x00000048
        /*0230*/ 	.short	0x0100
        /*0232*/ 	.byte	0x04
	.zero		1


	//   ....[19]....
        /*0234*/ 	.word	0x00000750
        /*0238*/ 	.word	0x000000ff
        /*023c*/ 	.word	0x000000d0
        /*0240*/ 	.short	0x0100
        /*0242*/ 	.byte	0x04
	.zero		1


	//   ....[20]....
        /*0244*/ 	.word	0x00000760
        /*0248*/ 	.word	0x000000ff
        /*024c*/ 	.word	0x00000050
        /*0250*/ 	.short	0x0100
        /*0252*/ 	.byte	0x04
	.zero		1


	//   ....[21]....
        /*0254*/ 	.word	0x00000770
        /*0258*/ 	.word	0x000000ff
        /*025c*/ 	.word	0x000000d8
        /*0260*/ 	.short	0x0100
        /*0262*/ 	.byte	0x04
	.zero		1


	//   ....[22]....
        /*0264*/ 	.word	0x00000780
        /*0268*/ 	.word	0x000000ff
        /*026c*/ 	.word	0x00000058
        /*0270*/ 	.short	0x0100
        /*0272*/ 	.byte	0x04
	.zero		1


	//   ....[23]....
        /*0274*/ 	.word	0x00000790
        /*0278*/ 	.word	0x000000ff
        /*027c*/ 	.word	0x000000e0
        /*0280*/ 	.short	0x0100
        /*0282*/ 	.byte	0x04
	.zero		1


	//   ....[24]....
        /*0284*/ 	.word	0x000007a0
        /*0288*/ 	.word	0x000000ff
        /*028c*/ 	.word	0x00000060
        /*0290*/ 	.short	0x0100
        /*0292*/ 	.byte	0x04
	.zero		1


	//   ....[25]....
        /*0294*/ 	.word	0x000007b0
        /*0298*/ 	.word	0x000000ff
        /*029c*/ 	.word	0x000000e8
        /*02a0*/ 	.short	0x0100
        /*02a2*/ 	.byte	0x04
	.zero		1


	//   ....[26]....
        /*02a4*/ 	.word	0x000007c0
        /*02a8*/ 	.word	0x000000ff
        /*02ac*/ 	.word	0x00000068
        /*02b0*/ 	.short	0x0100
        /*02b2*/ 	.byte	0x04
	.zero		1


	//   ....[27]....
        /*02b4*/ 	.word	0x000007d0
        /*02b8*/ 	.word	0x000000ff
        /*02bc*/ 	.word	0x000000f0
        /*02c0*/ 	.short	0x0100
        /*02c2*/ 	.byte	0x04
	.zero		1


	//   ....[28]....
        /*02c4*/ 	.word	0x000007e0
        /*02c8*/ 	.word	0x000000ff
        /*02cc*/ 	.word	0x00000070
        /*02d0*/ 	.short	0x0100
        /*02d2*/ 	.byte	0x04
	.zero		1


	//   ....[29]....
        /*02d4*/ 	.word	0x000007f0
        /*02d8*/ 	.word	0x000000ff
        /*02dc*/ 	.word	0x000000f8
        /*02e0*/ 	.short	0x0100
        /*02e2*/ 	.byte	0x04
	.zero		1


	//   ....[30]....
        /*02e4*/ 	.word	0x00000800
        /*02e8*/ 	.word	0x000000ff
        /*02ec*/ 	.word	0x00000078
        /*02f0*/ 	.short	0x0100
        /*02f2*/ 	.byte	0x04
	.zero		1


	//   ....[31]....
        /*02f4*/ 	.word	0x00000810
        /*02f8*/ 	.word	0x000000ff
        /*02fc*/ 	.word	0x00000100
        /*0300*/ 	.short	0x0100
        /*0302*/ 	.byte	0x04
	.zero		1


	//   ....[32]....
        /*0304*/ 	.word	0x00000820
        /*0308*/ 	.word	0x000000ff
        /*030c*/ 	.word	0x00000080
        /*0310*/ 	.short	0x0100
        /*0312*/ 	.byte	0x04
	.zero		1


	//   ....[33]....
        /*0314*/ 	.word	0x00000830
        /*0318*/ 	.word	0x000000ff
        /*031c*/ 	.word	0x00000108
        /*0320*/ 	.short	0x0100
        /*0322*/ 	.byte	0x04
	.zero		1


	//   ....[34]....
        /*0324*/ 	.word	0x00000970
        /*0328*/ 	.word	0x000000ff
        /*032c*/ 	.word	0x00000110
        /*0330*/ 	.short	0x0100
        /*0332*/ 	.byte	0x04
	.zero		1


	//   ....[35]....
        /*0334*/ 	.word	0x00000980
        /*0338*/ 	.word	0x000000ff
        /*033c*/ 	.word	0x00000130
        /*0340*/ 	.short	0x0100
        /*0342*/ 	.byte	0x04
	.zero		1


	//   ....[36]....
        /*0344*/ 	.word	0x00000990
        /*0348*/ 	.word	0x000000ff
        /*034c*/ 	.word	0x00000118
        /*0350*/ 	.short	0x0100
        /*0352*/ 	.byte	0x04
	.zero		1


	//   ....[37]....
        /*0354*/ 	.word	0x000009a0
        /*0358*/ 	.word	0x000000ff
        /*035c*/ 	.word	0x00000138
        /*0360*/ 	.short	0x0100
        /*0362*/ 	.byte	0x04
	.zero		1


	//   ....[38]....
        /*0364*/ 	.word	0x000009b0
        /*0368*/ 	.word	0x000000ff
        /*036c*/ 	.word	0x00000120
        /*0370*/ 	.short	0x0100
        /*0372*/ 	.byte	0x04
	.zero		1


	//   ....[39]....
        /*0374*/ 	.word	0x000009c0
        /*0378*/ 	.word	0x000000ff
        /*037c*/ 	.word	0x00000140
        /*0380*/ 	.short	0x0100
        /*0382*/ 	.byte	0x04
	.zero		1


	//   ....[40]....
        /*0384*/ 	.word	0x000009d0
        /*0388*/ 	.word	0x000000ff
        /*038c*/ 	.word	0x00000128
        /*0390*/ 	.short	0x0100
        /*0392*/ 	.byte	0x04
	.zero		1


	//   ....[41]....
        /*0394*/ 	.word	0x000009e0
        /*0398*/ 	.word	0x000000ff
        /*039c*/ 	.word	0x00000148
        /*03a0*/ 	.short	0x0100
        /*03a2*/ 	.byte	0x04
	.zero		1


	//   ....[42]....
        /*03a4*/ 	.word	0x00000ad0
        /*03a8*/ 	.word	0x000000ff
        /*03ac*/ 	.word	0x00000150
        /*03b0*/ 	.short	0x0100
        /*03b2*/ 	.byte	0x06
	.zero		1


	//   ....[43]....
        /*03b4*/ 	.word	0x00000ae0
        /*03b8*/ 	.word	0x000000ff
        /*03bc*/ 	.word	0x00000158
        /*03c0*/ 	.short	0x0100
        /*03c2*/ 	.byte	0x06
	.zero		1


	//   ....[44]....
        /*03c4*/ 	.word	0x00000c20
        /*03c8*/ 	.word	0x000000ff
        /*03cc*/ 	.word	0x00000160
        /*03d0*/ 	.short	0x0100
        /*03d2*/ 	.byte	0x06
	.zero		1


	//   ....[45]....
        /*03d4*/ 	.word	0x00000c30
        /*03d8*/ 	.word	0x000000ff
        /*03dc*/ 	.word	0x00000168
        /*03e0*/ 	.short	0x0100
        /*03e2*/ 	.byte	0x06
	.zero		1


	//   ....[46]....
        /*03e4*/ 	.word	0x00000d60
        /*03e8*/ 	.word	0x000000ff
        /*03ec*/ 	.word	0x00000170
        /*03f0*/ 	.short	0x0100
        /*03f2*/ 	.byte	0x04
	.zero		1


	//   ....[47]....
        /*03f4*/ 	.word	0x00000d70
        /*03f8*/ 	.word	0x000000ff
        /*03fc*/ 	.word	0x00000180
        /*0400*/ 	.short	0x0100
        /*0402*/ 	.byte	0x04
	.zero		1


	//   ....[48]....
        /*0404*/ 	.word	0x00000d80
        /*0408*/ 	.word	0x000000ff
        /*040c*/ 	.word	0x00000178
        /*0410*/ 	.short	0x0100
        /*0412*/ 	.byte	0x04
	.zero		1


	//   ....[49]....
        /*0414*/ 	.word	0x00000d90
        /*0418*/ 	.word	0x000000ff
        /*041c*/ 	.word	0x00000188
        /*0420*/ 	.short	0x0100
        /*0422*/ 	.byte	0x04
	.zero		1


	//   ....[50]....
        /*0424*/ 	.word	0x00001950
        /*0428*/ 	.word	0x000000ff
        /*042c*/ 	.word	0x00000088
        /*0430*/ 	.short	0x010a
        /*0432*/ 	.byte	0x04
	.zero		1


	//   ....[51]....
        /*0434*/ 	.word	0x00001c80
        /*0438*/ 	.word	0x000000ff
        /*043c*/ 	.word	0x00000088
        /*0440*/ 	.short	0x010a
        /*0442*/ 	.byte	0x09
	.zero		1


	//   ....[52]....
        /*0444*/ 	.word	0x00001e10
        /*0448*/ 	.word	0x000000ff
        /*044c*/ 	.word	0x00000088
        /*0450*/ 	.short	0x010a
        /*0452*/ 	.byte	0x08
	.zero		1


	//   ....[53]....
        /*0454*/ 	.word	0x00002040
        /*0458*/ 	.word	0x000000ff
        /*045c*/ 	.word	0x00000158
        /*0460*/ 	.short	0x0101
        /*0462*/ 	.byte	0x24
	.zero		1


	//   ....[54]....
        /*0464*/ 	.word	0x00002060
        /*0468*/ 	.word	0x000000ff
        /*046c*/ 	.word	0x00000088
        /*0470*/ 	.short	0x010a
        /*0472*/ 	.byte	0x04
	.zero		1


	//   ....[55]....
        /*0474*/ 	.word	0x00002330
        /*0478*/ 	.word	0x000000ff
        /*047c*/ 	.word	0x00000088
        /*0480*/ 	.short	0x010a
        /*0482*/ 	.byte	0x09
	.zero		1


	//   ....[56]....
        /*0484*/ 	.word	0x000024c0
        /*0488*/ 	.word	0x000000ff
        /*048c*/ 	.word	0x00000088
        /*0490*/ 	.short	0x010a
        /*0492*/ 	.byte	0x08
	.zero		1


	//   ....[57]....
        /*0494*/ 	.word	0x00002700
        /*0498*/ 	.word	0x000000ff
        /*049c*/ 	.word	0x00000160
        /*04a0*/ 	.short	0x010a
        /*04a2*/ 	.byte	0x24
	.zero		1


	//   ....[58]....
        /*04a4*/ 	.word	0x000027c0
        /*04a8*/ 	.word	0x000000ff
        /*04ac*/ 	.word	0x00000000
        /*04b0*/ 	.short	0x0101
        /*04b2*/ 	.byte	0x04
	.zero		1


	//   ....[59]....
        /*04b4*/ 	.word	0x00002db0
        /*04b8*/ 	.word	0x000000ff
        /*04bc*/ 	.word	0x00000000
        /*04c0*/ 	.short	0x010a
        /*04c2*/ 	.byte	0x04
	.zero		1


	//   ....[60]....
        /*04c4*/ 	.word	0x00002e40
        /*04c8*/ 	.word	0x000000ff
        /*04cc*/ 	.word	0x00000000
        /*04d0*/ 	.short	0x010a
        /*04d2*/ 	.byte	0x05
	.zero		1


	//   ....[61]....
        /*04d4*/ 	.word	0x00002ed0
        /*04d8*/ 	.word	0x000000ff
        /*04dc*/ 	.word	0x00000000
        /*04e0*/ 	.short	0x010a
        /*04e2*/ 	.byte	0x05
	.zero		1


	//   ....[62]....
        /*04e4*/ 	.word	0x00002f60
        /*04e8*/ 	.word	0x000000ff
        /*04ec*/ 	.word	0x00000000
        /*04f0*/ 	.short	0x010a
        /*04f2*/ 	.byte	0x05
	.zero		1


	//   ....[63]....
        /*04f4*/ 	.word	0x00002ff0
        /*04f8*/ 	.word	0x000000ff
        /*04fc*/ 	.word	0x00000000
        /*0500*/ 	.short	0x010a
        /*0502*/ 	.byte	0x05
	.zero		1


	//   ....[64]....
        /*0504*/ 	.word	0x00003080
        /*0508*/ 	.word	0x000000ff
        /*050c*/ 	.word	0x00000000
        /*0510*/ 	.short	0x010a
        /*0512*/ 	.byte	0x05
	.zero		1


	//   ....[65]....
        /*0514*/ 	.word	0x00003110
        /*0518*/ 	.word	0x000000ff
        /*051c*/ 	.word	0x00000000
        /*0520*/ 	.short	0x010a
        /*0522*/ 	.byte	0x05
	.zero		1


	//   ....[66]....
        /*0524*/ 	.word	0x000031a0
        /*0528*/ 	.word	0x000000ff
        /*052c*/ 	.word	0x00000000
        /*0530*/ 	.short	0x010a
        /*0532*/ 	.byte	0x05
	.zero		1


	//   ....[67]....
        /*0534*/ 	.word	0x00003230
        /*0538*/ 	.word	0x000000ff
        /*053c*/ 	.word	0x00000000
        /*0540*/ 	.short	0x010a
        /*0542*/ 	.byte	0x05
	.zero		1


	//   ....[68]....
        /*0544*/ 	.word	0x000032c0
        /*0548*/ 	.word	0x000000ff
        /*054c*/ 	.word	0x00000000
        /*0550*/ 	.short	0x010a
        /*0552*/ 	.byte	0x05
	.zero		1


	//   ....[69]....
        /*0554*/ 	.word	0x00003350
        /*0558*/ 	.word	0x000000ff
        /*055c*/ 	.word	0x00000000
        /*0560*/ 	.short	0x010a
        /*0562*/ 	.byte	0x05
	.zero		1


	//   ....[70]....
        /*0564*/ 	.word	0x000033e0
        /*0568*/ 	.word	0x000000ff
        /*056c*/ 	.word	0x00000000
        /*0570*/ 	.short	0x010a
        /*0572*/ 	.byte	0x05
	.zero		1


	//   ....[71]....
        /*0574*/ 	.word	0x00003470
        /*0578*/ 	.word	0x000000ff
        /*057c*/ 	.word	0x00000000
        /*0580*/ 	.short	0x010a
        /*0582*/ 	.byte	0x05
	.zero		1


	//   ....[72]....
        /*0584*/ 	.word	0x00003500
        /*0588*/ 	.word	0x000000ff
        /*058c*/ 	.word	0x00000000
        /*0590*/ 	.short	0x010a
        /*0592*/ 	.byte	0x05
	.zero		1


	//   ....[73]....
        /*0594*/ 	.word	0x00003590
        /*0598*/ 	.word	0x000000ff
        /*059c*/ 	.word	0x00000000
        /*05a0*/ 	.short	0x010a
        /*05a2*/ 	.byte	0x05
	.zero		1


	//   ....[74]....
        /*05a4*/ 	.word	0x00003620
        /*05a8*/ 	.word	0x000000ff
        /*05ac*/ 	.word	0x00000000
        /*05b0*/ 	.short	0x010a
        /*05b2*/ 	.byte	0x05
	.zero		1


	//   ....[75]....
        /*05b4*/ 	.word	0x000036c0
        /*05b8*/ 	.word	0x00000000
        /*05bc*/ 	.word	0x00000000
        /*05c0*/ 	.short	0x010a
        /*05c2*/ 	.byte	0xff
	.zero		1


	//   ....[76]....
        /*05c4*/ 	.word	0x00003810
        /*05c8*/ 	.word	0x000000ff
        /*05cc*/ 	.word	0x00000168
        /*05d0*/ 	.short	0x010a
        /*05d2*/ 	.byte	0x04
	.zero		1


	//   ....[77]....
        /*05d4*/ 	.word	0x000038b0
        /*05d8*/ 	.word	0x000000ff
        /*05dc*/ 	.word	0x00000160
        /*05e0*/ 	.short	0x010a
        /*05e2*/ 	.byte	0x04
	.zero		1


	//   ....[78]....
        /*05e4*/ 	.word	0x00003950
        /*05e8*/ 	.word	0x000000ff
        /*05ec*/ 	.word	0x00000000
        /*05f0*/ 	.short	0x0101
        /*05f2*/ 	.byte	0x05
	.zero		1


	//   ....[79]....
        /*05f4*/ 	.word	0x00003990
        /*05f8*/ 	.word	0x000000ff
        /*05fc*/ 	.word	0x00000168
        /*0600*/ 	.short	0x0106
        /*0602*/ 	.byte	0x04
	.zero		1


	//   ....[80]....
        /*0604*/ 	.word	0x000039d0
        /*0608*/ 	.word	0x00000000
        /*060c*/ 	.word	0x00000168
        /*0610*/ 	.short	0x010a
        /*0612*/ 	.byte	0xff
	.zero		1


	//   ....[81]....
        /*0614*/ 	.word	0x00003f20
        /*0618*/ 	.word	0x000000ff
        /*061c*/ 	.word	0x00000160
        /*0620*/ 	.short	0x010a
        /*0622*/ 	.byte	0x12
	.zero		1


	//   ....[82]....
        /*0624*/ 	.word	0x00003fd0
        /*0628*/ 	.word	0x000000ff
        /*062c*/ 	.word	0x00000000
        /*0630*/ 	.short	0x0101
        /*0632*/ 	.byte	0x1c
	.zero		1


	//   ....[83]....
        /*0634*/ 	.word	0x00003fe0
        /*0638*/ 	.word	0x000000ff
        /*063c*/ 	.word	0x00000180
        /*0640*/ 	.short	0x010a
        /*0642*/ 	.byte	0x17
	.zero		1


	//   ....[84]....
        /*0644*/ 	.word	0x000040a0
        /*0648*/ 	.word	0x000000ff
        /*064c*/ 	.word	0x00000000
        /*0650*/ 	.short	0x010a
        /*0652*/ 	.byte	0x04
	.zero		1


	//   ....[85]....
        /*0654*/ 	.word	0x000040e0
        /*0658*/ 	.word	0x000000ff
        /*065c*/ 	.word	0x00000000
        /*0660*/ 	.short	0x010a
        /*0662*/ 	.byte	0x10
	.zero		1


	//   ....[86]....
        /*0664*/ 	.word	0x00004220
        /*0668*/ 	.word	0x000000ff
        /*066c*/ 	.word	0x00000000
        /*0670*/ 	.short	0x010a
        /*0672*/ 	.byte	0x04
	.zero		1


	//   ....[87]....
        /*0674*/ 	.word	0x00004470
        /*0678*/ 	.word	0x000000ff
        /*067c*/ 	.word	0x00000000
        /*0680*/ 	.short	0x010a
        /*0682*/ 	.byte	0x04
	.zero		1


	//   ....[88]....
        /*0684*/ 	.word	0x00004500
        /*0688*/ 	.word	0x000000ff
        /*068c*/ 	.word	0x00000000
        /*0690*/ 	.short	0x010a
        /*0692*/ 	.byte	0x04
	.zero		1


	//   ....[89]....
        /*0694*/ 	.word	0x00004ac0
        /*0698*/ 	.word	0x000000ff
        /*069c*/ 	.word	0x00000160
        /*06a0*/ 	.short	0x010a
        /*06a2*/ 	.byte	0x14
	.zero		1


	//   ....[90]....
        /*06a4*/ 	.word	0x00004b60
        /*06a8*/ 	.word	0x000000ff
        /*06ac*/ 	.word	0x00000000
        /*06b0*/ 	.short	0x0101
        /*06b2*/ 	.byte	0x2d
	.zero		1


	//   ....[91]....
        /*06b4*/ 	.word	0x000050b0
        /*06b8*/ 	.word	0x000000ff
        /*06bc*/ 	.word	0x00000158
        /*06c0*/ 	.short	0x010a
        /*06c2*/ 	.byte	0x14
	.zero		1


	//   ....[92]....
        /*06c4*/ 	.word	0x00005250
        /*06c8*/ 	.word	0x000000ff
        /*06cc*/ 	.word	0x00000130
        /*06d0*/ 	.short	0x010a
        /*06d2*/ 	.byte	0x14
	.zero		1


	//   ....[93]....
        /*06d4*/ 	.word	0x00005520
        /*06d8*/ 	.word	0x000000ff
        /*06dc*/ 	.word	0x00000110
        /*06e0*/ 	.short	0x010b
        /*06e2*/ 	.byte	0x14
	.zero		1


	//   ....[94]....
        /*06e4*/ 	.word	0x00005530
        /*06e8*/ 	.word	0x000000ff
        /*06ec*/ 	.word	0x00000000
        /*06f0*/ 	.short	0x0101
        /*06f2*/ 	.byte	0x31
	.zero		1


	//   ....[95]....
        /*06f4*/ 	.word	0x00005550
        /*06f8*/ 	.word	0x000000ff
        /*06fc*/ 	.word	0x00000138
        /*0700*/ 	.short	0x010a
        /*0702*/ 	.byte	0x14
	.zero		1


	//   ....[96]....
        /*0704*/ 	.word	0x000056a0
        /*0708*/ 	.word	0x000000ff
        /*070c*/ 	.word	0x00000118
        /*0710*/ 	.short	0x010b
        /*0712*/ 	.byte	0x14
	.zero		1


	//   ....[97]....
        /*0714*/ 	.word	0x000056b0
        /*0718*/ 	.word	0x000000ff
        /*071c*/ 	.word	0x00000000
        /*0720*/ 	.short	0x0101
        /*0722*/ 	.byte	0x30
	.zero		1


	//   ....[98]....
        /*0724*/ 	.word	0x000056d0
        /*0728*/ 	.word	0x000000ff
        /*072c*/ 	.word	0x00000140
        /*0730*/ 	.short	0x010a
        /*0732*/ 	.byte	0x14
	.zero		1


	//   ....[99]....
        /*0734*/ 	.word	0x00005840
        /*0738*/ 	.word	0x000000ff
        /*073c*/ 	.word	0x00000120
        /*0740*/ 	.short	0x010b
        /*0742*/ 	.byte	0x14
	.zero		1


	//   ....[100]....
        /*0744*/ 	.word	0x00005850
        /*0748*/ 	.word	0x000000ff
        /*074c*/ 	.word	0x00000000
        /*0750*/ 	.short	0x0101
        /*0752*/ 	.byte	0x2f
	.zero		1


	//   ....[101]....
        /*0754*/ 	.word	0x00005860
        /*0758*/ 	.word	0x000000ff
        /*075c*/ 	.word	0x00000148
        /*0760*/ 	.short	0x010a
        /*0762*/ 	.byte	0x14
	.zero		1


	//   ....[102]....
        /*0764*/ 	.word	0x00005a30
        /*0768*/ 	.word	0x000000ff
        /*076c*/ 	.word	0x00000128
        /*0770*/ 	.short	0x010b
        /*0772*/ 	.byte	0x14
	.zero		1


	//   ....[103]....
        /*0774*/ 	.word	0x00005a40
        /*0778*/ 	.word	0x000000ff
        /*077c*/ 	.word	0x00000000
        /*0780*/ 	.short	0x0101
        /*0782*/ 	.byte	0x2e
	.zero		1


	//   ....[104]....
        /*0784*/ 	.word	0x00005a70
        /*0788*/ 	.word	0x000000ff
        /*078c*/ 	.word	0x00000130
        /*0790*/ 	.short	0x010a
        /*0792*/ 	.byte	0x14
	.zero		1


	//   ....[105]....
        /*0794*/ 	.word	0x00005a90
        /*0798*/ 	.word	0x000000ff
        /*079c*/ 	.word	0x00000138
        /*07a0*/ 	.short	0x010a
        /*07a2*/ 	.byte	0x14
	.zero		1


	//   ....[106]....
        /*07a4*/ 	.word	0x00005ab0
        /*07a8*/ 	.word	0x000000ff
        /*07ac*/ 	.word	0x00000140
        /*07b0*/ 	.short	0x010a
        /*07b2*/ 	.byte	0x14
	.zero		1


	//   ....[107]....
        /*07b4*/ 	.word	0x00005af0
        /*07b8*/ 	.word	0x00000000
        /*07bc*/ 	.word	0x00000148
        /*07c0*/ 	.short	0x010a
        /*07c2*/ 	.byte	0xff
	.zero		1


	//   ....[108]....
        /*07c4*/ 	.word	0x00005ea0
        /*07c8*/ 	.word	0x000000ff
        /*07cc*/ 	.word	0x00000160
        /*07d0*/ 	.short	0x010a
        /*07d2*/ 	.byte	0x31
	.zero		1


	//   ....[109]....
        /*07d4*/ 	.word	0x00005f70
        /*07d8*/ 	.word	0x000000ff
        /*07dc*/ 	.word	0x00000000
        /*07e0*/ 	.short	0x0101
        /*07e2*/ 	.byte	0x04
	.zero		1


	//   ....[110]....
        /*07e4*/ 	.word	0x00006bf0
        /*07e8*/ 	.word	0x000000ff
        /*07ec*/ 	.word	0x00000110
        /*07f0*/ 	.short	0x010a
        /*07f2*/ 	.byte	0x31
	.zero		1


	//   ....[111]....
        /*07f4*/ 	.word	0x00006c80
        /*07f8*/ 	.word	0x00000046
        /*07fc*/ 	.word	0x00000170
        /*0800*/ 	.short	0x010a
        /*0802*/ 	.byte	0xff
	.zero		1


	//   ....[112]....
        /*0804*/ 	.word	0x00006e50
        /*0808*/ 	.word	0x000000ff
        /*080c*/ 	.word	0x00000110
        /*0810*/ 	.short	0x010a
        /*0812*/ 	.byte	0x31
	.zero		1


	//   ....[113]....
        /*0814*/ 	.word	0x00006f30
        /*0818*/ 	.word	0x00000046
        /*081c*/ 	.word	0x00000170
        /*0820*/ 	.short	0x010a
        /*0822*/ 	.byte	0xff
	.zero		1


	//   ....[114]....
        /*0824*/ 	.word	0x00007690
        /*0828*/ 	.word	0x00000000
        /*082c*/ 	.word	0x00000000
        /*0830*/ 	.short	0x0101
        /*0832*/ 	.byte	0xff
	.zero		1


	//   ....[115]....
        /*0834*/ 	.word	0x000076a0
        /*0838*/ 	.word	0x00000004
        /*083c*/ 	.word	0x00000110
        /*0840*/ 	.short	0x010a
        /*0842*/ 	.byte	0xff
	.zero		1


	//   ....[116]....
        /*0844*/ 	.word	0x00007760
        /*0848*/ 	.word	0x00000004
        /*084c*/ 	.word	0x00000110
        /*0850*/ 	.short	0x010a
        /*0852*/ 	.byte	0xff
	.zero		1


	//   ....[117]....
        /*0854*/ 	.word	0x00007f40
        /*0858*/ 	.word	0x00000000
        /*085c*/ 	.word	0x00000000
        /*0860*/ 	.short	0x0101
        /*0862*/ 	.byte	0xff
	.zero		1


	//   ....[118]....
        /*0864*/ 	.word	0x00007f60
        /*0868*/ 	.word	0x00000002
        /*086c*/ 	.word	0x00000110
        /*0870*/ 	.short	0x010a
        /*0872*/ 	.byte	0xff
	.zero		1


	//   ....[119]....
        /*0874*/ 	.word	0x00008010
        /*0878*/ 	.word	0x00000002
        /*087c*/ 	.word	0x00000110
        /*0880*/ 	.short	0x010a
        /*0882*/ 	.byte	0xff
	.zero		1


	//   ....[120]....
        /*0884*/ 	.word	0x000087e0
        /*0888*/ 	.word	0x00000000
        /*088c*/ 	.word	0x00000000
        /*0890*/ 	.short	0x0101
        /*0892*/ 	.byte	0xff
	.zero		1


	//   ....[121]....
        /*0894*/ 	.word	0x00008800
        /*0898*/ 	.word	0x00000003
        /*089c*/ 	.word	0x00000110
        /*08a0*/ 	.short	0x010a
        /*08a2*/ 	.byte	0xff
	.zero		1


	//   ....[122]....
        /*08a4*/ 	.word	0x000088b0
        /*08a8*/ 	.word	0x00000003
        /*08ac*/ 	.word	0x00000110
        /*08b0*/ 	.short	0x010a
        /*08b2*/ 	.byte	0xff
	.zero		1


	//   ....[123]....
        /*08b4*/ 	.word	0x00008cc0
        /*08b8*/ 	.word	0x000000ff
        /*08bc*/ 	.word	0x00000000
        /*08c0*/ 	.short	0x0101
        /*08c2*/ 	.byte	0x04
	.zero		1


	//   ....[124]....
        /*08c4*/ 	.word	0x000090f0
        /*08c8*/ 	.word	0x00000000
        /*08cc*/ 	.word	0x00000000
        /*08d0*/ 	.short	0x0101
        /*08d2*/ 	.byte	0xff
	.zero		1


	//   ....[125]....
        /*08d4*/ 	.word	0x00009370
        /*08d8*/ 	.word	0x000000ff
        /*08dc*/ 	.word	0x00000000
        /*08e0*/ 	.short	0x0101
        /*08e2*/ 	.byte	0x04
	.zero		1


	//   ....[126]....
        /*08e4*/ 	.word	0x000093a0
        /*08e8*/ 	.word	0x00000000
        /*08ec*/ 	.word	0x00000088
        /*08f0*/ 	.short	0x010a
        /*08f2*/ 	.byte	0xff
	.zero		1


	//   ....[127]....
        /*08f4*/ 	.word	0x00009400
        /*08f8*/ 	.word	0x00000000
        /*08fc*/ 	.word	0x00000088
        /*0900*/ 	.short	0x010a
        /*0902*/ 	.byte	0xff
	.zero		1


	//   ....[128]....
        /*0904*/ 	.word	0x00009460
        /*0908*/ 	.word	0x00000000
        /*090c*/ 	.word	0x00000160
        /*0910*/ 	.short	0x010a
        /*0912*/ 	.byte	0xff
	.zero		1


	//   ....[129]....
        /*0914*/ 	.word	0x000094c0
        /*0918*/ 	.word	0x00000000
        /*091c*/ 	.word	0x00000000
        /*0920*/ 	.short	0x010a
        /*0922*/ 	.byte	0xff
	.zero		1


	//   ....[130]....
        /*0924*/ 	.word	0x00009520
        /*0928*/ 	.word	0x00000000
        /*092c*/ 	.word	0x00000000
        /*0930*/ 	.short	0x010a
        /*0932*/ 	.byte	0xff
	.zero		1


	//   ....[131]....
        /*0934*/ 	.word	0x00009580
        /*0938*/ 	.word	0x00000000
        /*093c*/ 	.word	0x00000000
        /*0940*/ 	.short	0x010a
        /*0942*/ 	.byte	0xff
	.zero		1


	//   ....[132]....
        /*0944*/ 	.word	0x000095e0
        /*0948*/ 	.word	0x00000000
        /*094c*/ 	.word	0x00000000
        /*0950*/ 	.short	0x010a
        /*0952*/ 	.byte	0xff
	.zero		1


	//   ....[133]....
        /*0954*/ 	.word	0x00009640
        /*0958*/ 	.word	0x00000000
        /*095c*/ 	.word	0x00000000
        /*0960*/ 	.short	0x010a
        /*0962*/ 	.byte	0xff
	.zero		1


	//   ....[134]....
        /*0964*/ 	.word	0x000096a0
        /*0968*/ 	.word	0x00000000
        /*096c*/ 	.word	0x00000000
        /*0970*/ 	.short	0x010a
        /*0972*/ 	.byte	0xff
	.zero		1


	//   ....[135]....
        /*0974*/ 	.word	0x00009700
        /*0978*/ 	.word	0x00000000
        /*097c*/ 	.word	0x00000000
        /*0980*/ 	.short	0x010a
        /*0982*/ 	.byte	0xff
	.zero		1


	//   ....[136]....
        /*0984*/ 	.word	0x00009760
        /*0988*/ 	.word	0x00000000
        /*098c*/ 	.word	0x00000000
        /*0990*/ 	.short	0x010a
        /*0992*/ 	.byte	0xff
	.zero		1


	//   ....[137]....
        /*0994*/ 	.word	0x000097c0
        /*0998*/ 	.word	0x00000000
        /*099c*/ 	.word	0x00000000
        /*09a0*/ 	.short	0x010a
        /*09a2*/ 	.byte	0xff
	.zero		1


	//   ....[138]....
        /*09a4*/ 	.word	0x00009820
        /*09a8*/ 	.word	0x00000000
        /*09ac*/ 	.word	0x00000000
        /*09b0*/ 	.short	0x010a
        /*09b2*/ 	.byte	0xff
	.zero		1


	//   ....[139]....
        /*09b4*/ 	.word	0x00009880
        /*09b8*/ 	.word	0x00000000
        /*09bc*/ 	.word	0x00000000
        /*09c0*/ 	.short	0x010a
        /*09c2*/ 	.byte	0xff
	.zero		1


	//   ....[140]....
        /*09c4*/ 	.word	0x000098e0
        /*09c8*/ 	.word	0x00000000
        /*09cc*/ 	.word	0x00000000
        /*09d0*/ 	.short	0x010a
        /*09d2*/ 	.byte	0xff
	.zero		1


	//   ....[141]....
        /*09d4*/ 	.word	0x00009940
        /*09d8*/ 	.word	0x00000000
        /*09dc*/ 	.word	0x00000000
        /*09e0*/ 	.short	0x010a
        /*09e2*/ 	.byte	0xff
	.zero		1


	//   ....[142]....
        /*09e4*/ 	.word	0x000099a0
        /*09e8*/ 	.word	0x00000000
        /*09ec*/ 	.word	0x00000000
        /*09f0*/ 	.short	0x010a
        /*09f2*/ 	.byte	0xff
	.zero		1


	//   ....[143]....
        /*09f4*/ 	.word	0x00009a00
        /*09f8*/ 	.word	0x00000000
        /*09fc*/ 	.word	0x00000000
        /*0a00*/ 	.short	0x010a
        /*0a02*/ 	.byte	0xff
	.zero		1


	//   ....[144]....
        /*0a04*/ 	.word	0x00009a60
        /*0a08*/ 	.word	0x00000000
        /*0a0c*/ 	.word	0x00000000
        /*0a10*/ 	.short	0x010a
        /*0a12*/ 	.byte	0xff
	.zero		1


	//   ....[145]....
        /*0a14*/ 	.word	0x00009ac0
        /*0a18*/ 	.word	0x00000004
        /*0a1c*/ 	.word	0x00000168
        /*0a20*/ 	.short	0x010a
        /*0a22*/ 	.byte	0xff
	.zero		1


	//   ....[146]....
        /*0a24*/ 	.word	0x00009b20
        /*0a28*/ 	.word	0x00000004
        /*0a2c*/ 	.word	0x00000160
        /*0a30*/ 	.short	0x010a
        /*0a32*/ 	.byte	0xff
	.zero		1


	//   ....[147]....
        /*0a34*/ 	.word	0x00009b80
        /*0a38*/ 	.word	0x00000000
        /*0a3c*/ 	.word	0x00000160
        /*0a40*/ 	.short	0x010a
        /*0a42*/ 	.byte	0xff
	.zero		1


	//   ....[148]....
        /*0a44*/ 	.word	0x00009be0
        /*0a48*/ 	.word	0x00000004
        /*0a4c*/ 	.word	0x00000180
        /*0a50*/ 	.short	0x010a
        /*0a52*/ 	.byte	0xff
	.zero		1


	//   ....[149]....
        /*0a54*/ 	.word	0x00009c40
        /*0a58*/ 	.word	0x00000000
        /*0a5c*/ 	.word	0x00000000
        /*0a60*/ 	.short	0x010a
        /*0a62*/ 	.byte	0xff
	.zero		1


	//   ....[150]....
        /*0a64*/ 	.word	0x00009ca0
        /*0a68*/ 	.word	0x00000000
        /*0a6c*/ 	.word	0x00000000
        /*0a70*/ 	.short	0x010a
        /*0a72*/ 	.byte	0xff
	.zero		1


	//   ....[151]....
        /*0a74*/ 	.word	0x00009d00
        /*0a78*/ 	.word	0x00000000
        /*0a7c*/ 	.word	0x00000000
        /*0a80*/ 	.short	0x010a
        /*0a82*/ 	.byte	0xff
	.zero		1


	//   ....[152]....
        /*0a84*/ 	.word	0x00009d60
        /*0a88*/ 	.word	0x00000000
        /*0a8c*/ 	.word	0x00000160
        /*0a90*/ 	.short	0x010a
        /*0a92*/ 	.byte	0xff
	.zero		1


	//   ....[153]....
        /*0a94*/ 	.word	0x00009dc0
        /*0a98*/ 	.word	0x00000000
        /*0a9c*/ 	.word	0x00000158
        /*0aa0*/ 	.short	0x010a
        /*0aa2*/ 	.byte	0xff
	.zero		1


	//   ....[154]....
        /*0aa4*/ 	.word	0x00009e20
        /*0aa8*/ 	.word	0x00000002
        /*0aac*/ 	.word	0x00000130
        /*0ab0*/ 	.short	0x010a
        /*0ab2*/ 	.byte	0xff
	.zero		1


	//   ....[155]....
        /*0ab4*/ 	.word	0x00009e80
        /*0ab8*/ 	.word	0x00000002
        /*0abc*/ 	.word	0x00000138
        /*0ac0*/ 	.short	0x010a
        /*0ac2*/ 	.byte	0xff
	.zero		1


	//   ....[156]....
        /*0ac4*/ 	.word	0x00009ee0
        /*0ac8*/ 	.word	0x00000002
        /*0acc*/ 	.word	0x00000140
        /*0ad0*/ 	.short	0x010a
        /*0ad2*/ 	.byte	0xff
	.zero		1


	//   ....[157]....
        /*0ad4*/ 	.word	0x00009f40
        /*0ad8*/ 	.word	0x00000000
        /*0adc*/ 	.word	0x00000148
        /*0ae0*/ 	.short	0x010a
        /*0ae2*/ 	.byte	0xff
	.zero		1


	//   ....[158]....
        /*0ae4*/ 	.word	0x00009fa0
        /*0ae8*/ 	.word	0x00000000
        /*0aec*/ 	.word	0x00000130
        /*0af0*/ 	.short	0x010a
        /*0af2*/ 	.byte	0xff
	.zero		1


	//   ....[159]....
        /*0af4*/ 	.word	0x0000a000
        /*0af8*/ 	.word	0x00000000
        /*0afc*/ 	.word	0x00000138
        /*0b00*/ 	.short	0x010a
        /*0b02*/ 	.byte	0xff
	.zero		1


	//   ....[160]....
        /*0b04*/ 	.word	0x0000a060
        /*0b08*/ 	.word	0x00000000
        /*0b0c*/ 	.word	0x00000140
        /*0b10*/ 	.short	0x010a
        /*0b12*/ 	.byte	0xff
	.zero		1


	//   ....[161]....
        /*0b14*/ 	.word	0x0000a0c0
        /*0b18*/ 	.word	0x00000000
        /*0b1c*/ 	.word	0x00000160
        /*0b20*/ 	.short	0x010a
        /*0b22*/ 	.byte	0xff
	.zero		1


	//   ....[162]....
        /*0b24*/ 	.word	0x0000a120
        /*0b28*/ 	.word	0x00000002
        /*0b2c*/ 	.word	0x00000110
        /*0b30*/ 	.short	0x010a
        /*0b32*/ 	.byte	0xff
	.zero		1


	//   ....[163]....
        /*0b34*/ 	.word	0x0000a170
        /*0b38*/ 	.word	0x00000046
        /*0b3c*/ 	.word	0x00000170
        /*0b40*/ 	.short	0x010a
        /*0b42*/ 	.byte	0xff
	.zero		1


	//   ....[164]....
        /*0b44*/ 	.word	0x0000a1c0
        /*0b48*/ 	.word	0x00000004
        /*0b4c*/ 	.word	0x00000110
        /*0b50*/ 	.short	0x010a
        /*0b52*/ 	.byte	0xff
	.zero		1


	//   ....[165]....
        /*0b54*/ 	.word	0x0000a210
        /*0b58*/ 	.word	0x00000002
        /*0b5c*/ 	.word	0x00000110
        /*0b60*/ 	.short	0x010a
        /*0b62*/ 	.byte	0xff
	.zero		1


	//   ....[166]....
        /*0b64*/ 	.word	0x0000a260
        /*0b68*/ 	.word	0x00000003
        /*0b6c*/ 	.word	0x00000110
        /*0b70*/ 	.short	0x010a
        /*0b72*/ 	.byte	0xff
	.zero		1


	//----- nvinfo : EIATTR_NUM_MBARRIERS
	.align		4
.L_47:
        /*0b74*/ 	.byte	0x03, 0x38
        /*0b76*/ 	.short	0x0032


	//----- nvinfo : EIATTR_EXIT_INSTR_OFFSETS
	.align		4
        /*0b78*/ 	.byte	0x04, 0x1c
        /*0b7a*/ 	.short	(.L_49 - .L_48)


	//   ....[0]....
.L_48:
        /*0b7c*/ 	.word	0x000036f0


	//   ....[1]....
        /*0b80*/ 	.word	0x000039a0


	//   ....[2]....
        /*0b84*/ 	.word	0x00003a00


	//   ....[3]....
        /*0b88*/ 	.word	0x00004770


	//   ....[4]....
        /*0b8c*/ 	.word	0x00005b20


	//   ....[5]....
        /*0b90*/ 	.word	0x00005b60


	//   ....[6]....
        /*0b94*/ 	.word	0x00009250


	//   ....[7]....
        /*0b98*/ 	.word	0x000092d0


	//   ....[8]....
        /*0b9c*/ 	.word	0x00009300


	//   ....[9]....
        /*0ba0*/ 	.word	0x00009380


	//----- nvinfo : EIATTR_MAX_THREADS
	.align		4
.L_49:
        /*0ba4*/ 	.byte	0x04, 0x05
        /*0ba6*/ 	.short	(.L_51 - .L_50)
.L_50:
        /*0ba8*/ 	.word	0x00000100
        /*0bac*/ 	.word	0x00000001
        /*0bb0*/ 	.word	0x00000001


	//----- nvinfo : EIATTR_CRS_STACK_SIZE
	.align		4
.L_51:
        /*0bb4*/ 	.byte	0x04, 0x1e
        /*0bb6*/ 	.short	(.L_53 - .L_52)
.L_52:
        /*0bb8*/ 	.word	0x00000000


	//----- nvinfo : EIATTR_CBANK_PARAM_SIZE
	.align		4
.L_53:
        /*0bbc*/ 	.byte	0x03, 0x19
        /*0bbe*/ 	.short	0x0900


	//----- nvinfo : EIATTR_PARAM_CBANK
	.align		4
        /*0bc0*/ 	.byte	0x04, 0x0a
        /*0bc2*/ 	.short	(.L_55 - .L_54)
	.align		4
.L_54:
        /*0bc4*/ 	.word	index@(.nv.constant0._ZN7cutlass13device_kernelINS_4conv6kernel13ConvUniversalINS1_16ConvProblemShapeILNS1_8OperatorE0ELi3EEENS1_10collective14CollectiveConvINS1_47MainloopSm100TmaUmmaWarpSpecializedImplicitGemmILS5_0ELi17ELi3ELi1ELi2EN4cute5tupleIJNSA_1CILi2EEENSC_ILi1EEESE_EEEEENSB_IJNSC_ILi64EEENSC_ILi128EEENSB_IJNSC_ILi32EEEEEEEEENS_6half_tESM_NSA_8TiledMMAINSA_8MMA_AtomIJNSA_20SM100_MMA_F16BF16_SSISM_SM_fLi64ELi128ELNSA_4UMMA5MajorE0ELSR_0ELNSQ_7ScaleInE0ELSS_0EEEEEENSA_6LayoutINSB_IJSE_SE_SE_EEENSB_IJNSC_ILi0EEESX_SX_EEEEENSB_IJNSA_10UnderscoreES10_S10_EEEEENS7_6detail27Sm100ImplicitGemmTileTraitsINSA_20SM90_TMA_LOAD_IM2COLENSA_14ComposedLayoutINSA_7SwizzleILi2ELi4ELi3EEENSA_18smem_ptr_flag_bitsILi16EEENSV_INSB_IJNSC_ILi8EEESJ_EEENSB_IJSJ_SE_EEEEEEEvEENS14_INSA_23SM90_TMA_LOAD_MULTICASTES1F_vEEEENS_8epilogue10collective18CollectiveEpilogueINS1K_23Sm100TmaWarpSpecializedILi4ELi2ELi16ELb1ELb0EEEJSL_NSB_IJNSV_ISH_SE_EENSV_ISJ_SE_EEEEESM_NSB_IJNSB_IJllllEEESE_SX_EEESM_S1T_NS1K_6fusion15FusionCallbacksIS1O_NS1U_17LinearCombinationISM_fSM_fLNS_15FloatRoundStyleE2EEESL_S1R_JEEENSA_5SM1004TMEM4LOAD26SM100_TMEM_LOAD_16dp256b4xES15_S1F_NSA_17SM75_U32x4_LDSM_NENSA_21SM90_TMA_STORE_IM2COLES1F_NSA_17SM90_U32x4_STSM_NENSA_39AutoVectorizingCopyWithAssumedAlignmentILi128EEEEEEvvEEEEvNT_6ParamsE)
        /*0bc8*/ 	.short	0x0380
        /*0bca*/ 	.short	0x0900


	//----- nvinfo : EIATTR_SW_WAR
	.align		4
.L_55:
        /*0bcc*/ 	.byte	0x04, 0x36
        /*0bce*/ 	.short	(.L_57 - .L_56)
.L_56:
        /*0bd0*/ 	.word	0x00000008
.L_57:


//--------------------- .nv.callgraph             --------------------------
	.section	.nv.callgraph,"",@"SHT_CUDA_CALLGRAPH"
	.align	4
	.sectionentsize	8
	.align		4
        /*0000*/ 	.word	0x00000000
	.align		4
        /*0004*/ 	.word	0xffffffff
	.align		4
        /*0008*/ 	.word	index@(_ZN7cutlass13device_kernelINS_4conv6kernel13ConvUniversalINS1_16ConvProblemShapeILNS1_8OperatorE0ELi3EEENS1_10collective14CollectiveConvINS1_47MainloopSm100TmaUmmaWarpSpecializedImplicitGemmILS5_0ELi17ELi3ELi1ELi2EN4cute5tupleIJNSA_1CILi2EEENSC_ILi1EEESE_EEEEENSB_IJNSC_ILi64EEENSC_ILi128EEENSB_IJNSC_ILi32EEEEEEEEENS_6half_tESM_NSA_8TiledMMAINSA_8MMA_AtomIJNSA_20SM100_MMA_F16BF16_SSISM_SM_fLi64ELi128ELNSA_4UMMA5MajorE0ELSR_0ELNSQ_7ScaleInE0ELSS_0EEEEEENSA_6LayoutINSB_IJSE_SE_SE_EEENSB_IJNSC_ILi0EEESX_SX_EEEEENSB_IJNSA_10UnderscoreES10_S10_EEEEENS7_6detail27Sm100ImplicitGemmTileTraitsINSA_20SM90_TMA_LOAD_IM2COLENSA_14ComposedLayoutINSA_7SwizzleILi2ELi4ELi3EEENSA_18smem_ptr_flag_bitsILi16EEENSV_INSB_IJNSC_ILi8EEESJ_EEENSB_IJSJ_SE_EEEEEEEvEENS14_INSA_23SM90_TMA_LOAD_MULTICASTES1F_vEEEENS_8epilogue10collective18CollectiveEpilogueINS1K_23Sm100TmaWarpSpecializedILi4ELi2ELi16ELb1ELb0EEEJSL_NSB_IJNSV_ISH_SE_EENSV_ISJ_SE_EEEEESM_NSB_IJNSB_IJllllEEESE_SX_EEESM_S1T_NS1K_6fusion15FusionCallbacksIS1O_NS1U_17LinearCombinationISM_fSM_fLNS_15FloatRoundStyleE2EEESL_S1R_JEEENSA_5SM1004TMEM4LOAD26SM100_TMEM_LOAD_16dp256b4xES15_S1F_NSA_17SM75_U32x4_LDSM_NENSA_21SM90_TMA_STORE_IM2COLES1F_NSA_17SM90_U32x4_STSM_NENSA_39AutoVectorizingCopyWithAssumedAlignmentILi128EEEEEEvvEEEEvNT_6ParamsE)
	.align		4
        /*000c*/ 	.word	index@(__assertfail)
	.align		4
        /*0010*/ 	.word	0x00000000
	.align		4
        /*0014*/ 	.word	0xfffffffe
	.align		4
        /*0018*/ 	.word	0x00000000
	.align		4
        /*001c*/ 	.word	0xfffffffd
	.align		4
        /*0020*/ 	.word	0x00000000
	.align		4
        /*0024*/ 	.word	0xfffffffc


//--------------------- .nv.constant4             --------------------------
	.section	.nv.constant4,"a",@progbits
	.align	8
	.align		8
.nv.constant4:
        /*0000*/ 	.dword	__assertfail
	.align		8
        /*0008*/ 	.dword	__unnamed_1
	.align		8
        /*0010*/ 	.dword	__unnamed_2
	.align		8
        /*0018*/ 	.dword	_ZN39_INTERNAL_0185235c_4_k_cu_9f34df03_37524cuda3std3__45__cpo5beginE
	.align		8
        /*0020*/ 	.dword	_ZN39_INTERNAL_0185235c_4_k_cu_9f34df03_37524cuda3std3__45__cpo3endE
	.align		8
        /*0028*/ 	.dword	_ZN39_INTERNAL_0185235c_4_k_cu_9f34df03_37524cuda3std3__45__cpo6cbeginE
	.align		8
        /*0030*/ 	.dword	_ZN39_INTERNAL_0185235c_4_k_cu_9f34df03_37524cuda3std3__45__cpo4cendE
	.align		8
        /*0038*/ 	.dword	_ZN39_INTERNAL_0185235c_4_k_cu_9f34df03_37524cuda3std3__441_GLOBAL__N__0185235c_4_k_cu_9f34df03_37526ignoreE
	.align		8
        /*0040*/ 	.dword	_ZN39_INTERNAL_0185235c_4_k_cu_9f34df03_37524cuda3std3__419piecewise_constructE
	.align		8
        /*0048*/ 	.dword	_ZN39_INTERNAL_0185235c_4_k_cu_9f34df03_37524cuda3std3__48in_placeE
	.align		8
        /*0050*/ 	.dword	_ZN39_INTERNAL_0185235c_4_k_cu_9f34df03_37524cuda3std6ranges3__45__cpo4swapE
	.align		8
        /*0058*/ 	.dword	_ZN39_INTERNAL_0185235c_4_k_cu_9f34df03_37524cuda3std6ranges3__45__cpo9iter_moveE
	.align		8
        /*0060*/ 	.dword	_ZN39_INTERNAL_0185235c_4_k_cu_9f34df03_37524cute7productE
	.align		8
        /*0068*/ 	.dword	_ZN39_INTERNAL_0185235c_4_k_cu_9f34df03_37524cute1_E
	.align		8
        /*0070*/ 	.dword	$str$27
	.align		8
        /*0078*/ 	.dword	$str$28
	.align		8
        /*0080*/ 	.dword	$str$29
	.align		8
        /*0088*/ 	.dword	$str$30


//--------------------- .text._ZN7cutlass13device_kernelINS_4conv6kernel13ConvUniversalINS1_16ConvProblemShapeILNS1_8OperatorE0ELi3EEENS1_10collective14CollectiveConvINS1_47MainloopSm100TmaUmmaWarpSpecializedImplicitGemmILS5_0ELi17ELi3ELi1ELi2EN4cute5tupleIJNSA_1CILi2EEENSC_ILi1EEESE_EEEEENSB_IJNSC_ILi64EEENSC_ILi128EEENSB_IJNSC_ILi32EEEEEEEEENS_6half_tESM_NSA_8TiledMMAINSA_8MMA_AtomIJNSA_20SM100_MMA_F16BF16_SSISM_SM_fLi64ELi128ELNSA_4UMMA5MajorE0ELSR_0ELNSQ_7ScaleInE0ELSS_0EEEEEENSA_6LayoutINSB_IJSE_SE_SE_EEENSB_IJNSC_ILi0EEESX_SX_EEEEENSB_IJNSA_10UnderscoreES10_S10_EEEEENS7_6detail27Sm100ImplicitGemmTileTraitsINSA_20SM90_TMA_LOAD_IM2COLENSA_14ComposedLayoutINSA_7SwizzleILi2ELi4ELi3EEENSA_18smem_ptr_flag_bitsILi16EEENSV_INSB_IJNSC_ILi8EEESJ_EEENSB_IJSJ_SE_EEEEEEEvEENS14_INSA_23SM90_TMA_LOAD_MULTICASTES1F_vEEEENS_8epilogue10collective18CollectiveEpilogueINS1K_23Sm100TmaWarpSpecializedILi4ELi2ELi16ELb1ELb0EEEJSL_NSB_IJNSV_ISH_SE_EENSV_ISJ_SE_EEEEESM_NSB_IJNSB_IJllllEEESE_SX_EEESM_S1T_NS1K_6fusion15FusionCallbacksIS1O_NS1U_17LinearCombinationISM_fSM_fLNS_15FloatRoundStyleE2EEESL_S1R_JEEENSA_5SM1004TMEM4LOAD26SM100_TMEM_LOAD_16dp256b4xES15_S1F_NSA_17SM75_U32x4_LDSM_NENSA_21SM90_TMA_STORE_IM2COLES1F_NSA_17SM90_U32x4_STSM_NENSA_39AutoVectorizingCopyWithAssumedAlignmentILi128EEEEEEvvEEEEvNT_6ParamsE --------------------------
	.section	.text._ZN7cutlass13device_kernelINS_4conv6kernel13ConvUniversalINS1_16ConvProblemShapeILNS1_8OperatorE0ELi3EEENS1_10collective14CollectiveConvINS1_47MainloopSm100TmaUmmaWarpSpecializedImplicitGemmILS5_0ELi17ELi3ELi1ELi2EN4cute5tupleIJNSA_1CILi2EEENSC_ILi1EEESE_EEEEENSB_IJNSC_ILi64EEENSC_ILi128EEENSB_IJNSC_ILi32EEEEEEEEENS_6half_tESM_NSA_8TiledMMAINSA_8MMA_AtomIJNSA_20SM100_MMA_F16BF16_SSISM_SM_fLi64ELi128ELNSA_4UMMA5MajorE0ELSR_0ELNSQ_7ScaleInE0ELSS_0EEEEEENSA_6LayoutINSB_IJSE_SE_SE_EEENSB_IJNSC_ILi0EEESX_SX_EEEEENSB_IJNSA_10UnderscoreES10_S10_EEEEENS7_6detail27Sm100ImplicitGemmTileTraitsINSA_20SM90_TMA_LOAD_IM2COLENSA_14ComposedLayoutINSA_7SwizzleILi2ELi4ELi3EEENSA_18smem_ptr_flag_bitsILi16EEENSV_INSB_IJNSC_ILi8EEESJ_EEENSB_IJSJ_SE_EEEEEEEvEENS14_INSA_23SM90_TMA_LOAD_MULTICASTES1F_vEEEENS_8epilogue10collective18CollectiveEpilogueINS1K_23Sm100TmaWarpSpecializedILi4ELi2ELi16ELb1ELb0EEEJSL_NSB_IJNSV_ISH_SE_EENSV_ISJ_SE_EEEEESM_NSB_IJNSB_IJllllEEESE_SX_EEESM_S1T_NS1K_6fusion15FusionCallbacksIS1O_NS1U_17LinearCombinationISM_fSM_fLNS_15FloatRoundStyleE2EEESL_S1R_JEEENSA_5SM1004TMEM4LOAD26SM100_TMEM_LOAD_16dp256b4xES15_S1F_NSA_17SM75_U32x4_LDSM_NENSA_21SM90_TMA_STORE_IM2COLES1F_NSA_17SM90_U32x4_STSM_NENSA_39AutoVectorizingCopyWithAssumedAlignmentILi128EEEEEEvvEEEEvNT_6ParamsE,"ax",@progbits
	.align	128
.text._ZN7cutlass13device_kernelINS_4conv6kernel13ConvUniversalINS1_16ConvProblemShapeILNS1_8OperatorE0ELi3EEENS1_10collective14CollectiveConvINS1_47MainloopSm100TmaUmmaWarpSpecializedImplicitGemmILS5_0ELi17ELi3ELi1ELi2EN4cute5tupleIJNSA_1CILi2EEENSC_ILi1EEESE_EEEEENSB_IJNSC_ILi64EEENSC_ILi128EEENSB_IJNSC_ILi32EEEEEEEEENS_6half_tESM_NSA_8TiledMMAINSA_8MMA_AtomIJNSA_20SM100_MMA_F16BF16_SSISM_SM_fLi64ELi128ELNSA_4UMMA5MajorE0ELSR_0ELNSQ_7ScaleInE0ELSS_0EEEEEENSA_6LayoutINSB_IJSE_SE_SE_EEENSB_IJNSC_ILi0EEESX_SX_EEEEENSB_IJNSA_10UnderscoreES10_S10_EEEEENS7_6detail27Sm100ImplicitGemmTileTraitsINSA_20SM90_TMA_LOAD_IM2COLENSA_14ComposedLayoutINSA_7SwizzleILi2ELi4ELi3EEENSA_18smem_ptr_flag_bitsILi16EEENSV_INSB_IJNSC_ILi8EEESJ_EEENSB_IJSJ_SE_EEEEEEEvEENS14_INSA_23SM90_TMA_LOAD_MULTICASTES1F_vEEEENS_8epilogue10collective18CollectiveEpilogueINS1K_23Sm100TmaWarpSpecializedILi4ELi2ELi16ELb1ELb0EEEJSL_NSB_IJNSV_ISH_SE_EENSV_ISJ_SE_EEEEESM_NSB_IJNSB_IJllllEEESE_SX_EEESM_S1T_NS1K_6fusion15FusionCallbacksIS1O_NS1U_17LinearCombinationISM_fSM_fLNS_15FloatRoundStyleE2EEESL_S1R_JEEENSA_5SM1004TMEM4LOAD26SM100_TMEM_LOAD_16dp256b4xES15_S1F_NSA_17SM75_U32x4_LDSM_NENSA_21SM90_TMA_STORE_IM2COLES1F_NSA_17SM90_U32x4_STSM_NENSA_39AutoVectorizingCopyWithAssumedAlignmentILi128EEEEEEvvEEEEvNT_6ParamsE:
        .type           _ZN7cutlass13device_kernelINS_4conv6kernel13ConvUniversalINS1_16ConvProblemShapeILNS1_8OperatorE0ELi3EEENS1_10collective14CollectiveConvINS1_47MainloopSm100TmaUmmaWarpSpecializedImplicitGemmILS5_0ELi17ELi3ELi1ELi2EN4cute5tupleIJNSA_1CILi2EEENSC_ILi1EEESE_EEEEENSB_IJNSC_ILi64EEENSC_ILi128EEENSB_IJNSC_ILi32EEEEEEEEENS_6half_tESM_NSA_8TiledMMAINSA_8MMA_AtomIJNSA_20SM100_MMA_F16BF16_SSISM_SM_fLi64ELi128ELNSA_4UMMA5MajorE0ELSR_0ELNSQ_7ScaleInE0ELSS_0EEEEEENSA_6LayoutINSB_IJSE_SE_SE_EEENSB_IJNSC_ILi0EEESX_SX_EEEEENSB_IJNSA_10UnderscoreES10_S10_EEEEENS7_6detail27Sm100ImplicitGemmTileTraitsINSA_20SM90_TMA_LOAD_IM2COLENSA_14ComposedLayoutINSA_7SwizzleILi2ELi4ELi3EEENSA_18smem_ptr_flag_bitsILi16EEENSV_INSB_IJNSC_ILi8EEESJ_EEENSB_IJSJ_SE_EEEEEEEvEENS14_INSA_23SM90_TMA_LOAD_MULTICASTES1F_vEEEENS_8epilogue10collective18CollectiveEpilogueINS1K_23Sm100TmaWarpSpecializedILi4ELi2ELi16ELb1ELb0EEEJSL_NSB_IJNSV_ISH_SE_EENSV_ISJ_SE_EEEEESM_NSB_IJNSB_IJllllEEESE_SX_EEESM_S1T_NS1K_6fusion15FusionCallbacksIS1O_NS1U_17LinearCombinationISM_fSM_fLNS_15FloatRoundStyleE2EEESL_S1R_JEEENSA_5SM1004TMEM4LOAD26SM100_TMEM_LOAD_16dp256b4xES15_S1F_NSA_17SM75_U32x4_LDSM_NENSA_21SM90_TMA_STORE_IM2COLES1F_NSA_17SM90_U32x4_STSM_NENSA_39AutoVectorizingCopyWithAssumedAlignmentILi128EEEEEEvvEEEEvNT_6ParamsE,@function
        .size           _ZN7cutlass13device_kernelINS_4conv6kernel13ConvUniversalINS1_16ConvProblemShapeILNS1_8OperatorE0ELi3EEENS1_10collective14CollectiveConvINS1_47MainloopSm100TmaUmmaWarpSpecializedImplicitGemmILS5_0ELi17ELi3ELi1ELi2EN4cute5tupleIJNSA_1CILi2EEENSC_ILi1EEESE_EEEEENSB_IJNSC_ILi64EEENSC_ILi128EEENSB_IJNSC_ILi32EEEEEEEEENS_6half_tESM_NSA_8TiledMMAINSA_8MMA_AtomIJNSA_20SM100_MMA_F16BF16_SSISM_SM_fLi64ELi128ELNSA_4UMMA5MajorE0ELSR_0ELNSQ_7ScaleInE0ELSS_0EEEEEENSA_6LayoutINSB_IJSE_SE_SE_EEENSB_IJNSC_ILi0EEESX_SX_EEEEENSB_IJNSA_10UnderscoreES10_S10_EEEEENS7_6detail27Sm100ImplicitGemmTileTraitsINSA_20SM90_TMA_LOAD_IM2COLENSA_14ComposedLayoutINSA_7SwizzleILi2ELi4ELi3EEENSA_18smem_ptr_flag_bitsILi16EEENSV_INSB_IJNSC_ILi8EEESJ_EEENSB_IJSJ_SE_EEEEEEEvEENS14_INSA_23SM90_TMA_LOAD_MULTICASTES1F_vEEEENS_8epilogue10collective18CollectiveEpilogueINS1K_23Sm100TmaWarpSpecializedILi4ELi2ELi16ELb1ELb0EEEJSL_NSB_IJNSV_ISH_SE_EENSV_ISJ_SE_EEEEESM_NSB_IJNSB_IJllllEEESE_SX_EEESM_S1T_NS1K_6fusion15FusionCallbacksIS1O_NS1U_17LinearCombinationISM_fSM_fLNS_15FloatRoundStyleE2EEESL_S1R_JEEENSA_5SM1004TMEM4LOAD26SM100_TMEM_LOAD_16dp256b4xES15_S1F_NSA_17SM75_U32x4_LDSM_NENSA_21SM90_TMA_STORE_IM2COLES1F_NSA_17SM90_U32x4_STSM_NENSA_39AutoVectorizingCopyWithAssumedAlignmentILi128EEEEEEvvEEEEvNT_6ParamsE,(.L_x_213 - _ZN7cutlass13device_kernelINS_4conv6kernel13ConvUniversalINS1_16ConvProblemShapeILNS1_8OperatorE0ELi3EEENS1_10collective14CollectiveConvINS1_47MainloopSm100TmaUmmaWarpSpecializedImplicitGemmILS5_0ELi17ELi3ELi1ELi2EN4cute5tupleIJNSA_1CILi2EEENSC_ILi1EEESE_EEEEENSB_IJNSC_ILi64EEENSC_ILi128EEENSB_IJNSC_ILi32EEEEEEEEENS_6half_tESM_NSA_8TiledMMAINSA_8MMA_AtomIJNSA_20SM100_MMA_F16BF16_SSISM_SM_fLi64ELi128ELNSA_4UMMA5MajorE0ELSR_0ELNSQ_7ScaleInE0ELSS_0EEEEEENSA_6LayoutINSB_IJSE_SE_SE_EEENSB_IJNSC_ILi0EEESX_SX_EEEEENSB_IJNSA_10UnderscoreES10_S10_EEEEENS7_6detail27Sm100ImplicitGemmTileTraitsINSA_20SM90_TMA_LOAD_IM2COLENSA_14ComposedLayoutINSA_7SwizzleILi2ELi4ELi3EEENSA_18smem_ptr_flag_bitsILi16EEENSV_INSB_IJNSC_ILi8EEESJ_EEENSB_IJSJ_SE_EEEEEEEvEENS14_INSA_23SM90_TMA_LOAD_MULTICASTES1F_vEEEENS_8epilogue10collective18CollectiveEpilogueINS1K_23Sm100TmaWarpSpecializedILi4ELi2ELi16ELb1ELb0EEEJSL_NSB_IJNSV_ISH_SE_EENSV_ISJ_SE_EEEEESM_NSB_IJNSB_IJllllEEESE_SX_EEESM_S1T_NS1K_6fusion15FusionCallbacksIS1O_NS1U_17LinearCombinationISM_fSM_fLNS_15FloatRoundStyleE2EEESL_S1R_JEEENSA_5SM1004TMEM4LOAD26SM100_TMEM_LOAD_16dp256b4xES15_S1F_NSA_17SM75_U32x4_LDSM_NENSA_21SM90_TMA_STORE_IM2COLES1F_NSA_17SM90_U32x4_STSM_NENSA_39AutoVectorizingCopyWithAssumedAlignmentILi128EEEEEEvvEEEEvNT_6ParamsE)
        .other          _ZN7cutlass13device_kernelINS_4conv6kernel13ConvUniversalINS1_16ConvProblemShapeILNS1_8OperatorE0ELi3EEENS1_10collective14CollectiveConvINS1_47MainloopSm100TmaUmmaWarpSpecializedImplicitGemmILS5_0ELi17ELi3ELi1ELi2EN4cute5tupleIJNSA_1CILi2EEENSC_ILi1EEESE_EEEEENSB_IJNSC_ILi64EEENSC_ILi128EEENSB_IJNSC_ILi32EEEEEEEEENS_6half_tESM_NSA_8TiledMMAINSA_8MMA_AtomIJNSA_20SM100_MMA_F16BF16_SSISM_SM_fLi64ELi128ELNSA_4UMMA5MajorE0ELSR_0ELNSQ_7ScaleInE0ELSS_0EEEEEENSA_6LayoutINSB_IJSE_SE_SE_EEENSB_IJNSC_ILi0EEESX_SX_EEEEENSB_IJNSA_10UnderscoreES10_S10_EEEEENS7_6detail27Sm100ImplicitGemmTileTraitsINSA_20SM90_TMA_LOAD_IM2COLENSA_14ComposedLayoutINSA_7SwizzleILi2ELi4ELi3EEENSA_18smem_ptr_flag_bitsILi16EEENSV_INSB_IJNSC_ILi8EEESJ_EEENSB_IJSJ_SE_EEEEEEEvEENS14_INSA_23SM90_TMA_LOAD_MULTICASTES1F_vEEEENS_8epilogue10collective18CollectiveEpilogueINS1K_23Sm100TmaWarpSpecializedILi4ELi2ELi16ELb1ELb0EEEJSL_NSB_IJNSV_ISH_SE_EENSV_ISJ_SE_EEEEESM_NSB_IJNSB_IJllllEEESE_SX_EEESM_S1T_NS1K_6fusion15FusionCallbacksIS1O_NS1U_17LinearCombinationISM_fSM_fLNS_15FloatRoundStyleE2EEESL_S1R_JEEENSA_5SM1004TMEM4LOAD26SM100_TMEM_LOAD_16dp256b4xES15_S1F_NSA_17SM75_U32x4_LDSM_NENSA_21SM90_TMA_STORE_IM2COLES1F_NSA_17SM90_U32x4_STSM_NENSA_39AutoVectorizingCopyWithAssumedAlignmentILi128EEEEEEvvEEEEvNT_6ParamsE,@"STO_CUDA_ENTRY STV_DEFAULT"
_ZN7cutlass13device_kernelINS_4conv6kernel13ConvUniversalINS1_16ConvProblemShapeILNS1_8OperatorE0ELi3EEENS1_10collective14CollectiveConvINS1_47MainloopSm100TmaUmmaWarpSpecializedImplicitGemmILS5_0ELi17ELi3ELi1ELi2EN4cute5tupleIJNSA_1CILi2EEENSC_ILi1EEESE_EEEEENSB_IJNSC_ILi64EEENSC_ILi128EEENSB_IJNSC_ILi32EEEEEEEEENS_6half_tESM_NSA_8TiledMMAINSA_8MMA_AtomIJNSA_20SM100_MMA_F16BF16_SSISM_SM_fLi64ELi128ELNSA_4UMMA5MajorE0ELSR_0ELNSQ_7ScaleInE0ELSS_0EEEEEENSA_6LayoutINSB_IJSE_SE_SE_EEENSB_IJNSC_ILi0EEESX_SX_EEEEENSB_IJNSA_10UnderscoreES10_S10_EEEEENS7_6detail27Sm100ImplicitGemmTileTraitsINSA_20SM90_TMA_LOAD_IM2COLENSA_14ComposedLayoutINSA_7SwizzleILi2ELi4ELi3EEENSA_18smem_ptr_flag_bitsILi16EEENSV_INSB_IJNSC_ILi8EEESJ_EEENSB_IJSJ_SE_EEEEEEEvEENS14_INSA_23SM90_TMA_LOAD_MULTICASTES1F_vEEEENS_8epilogue10collective18CollectiveEpilogueINS1K_23Sm100TmaWarpSpecializedILi4ELi2ELi16ELb1ELb0EEEJSL_NSB_IJNSV_ISH_SE_EENSV_ISJ_SE_EEEEESM_NSB_IJNSB_IJllllEEESE_SX_EEESM_S1T_NS1K_6fusion15FusionCallbacksIS1O_NS1U_17LinearCombinationISM_fSM_fLNS_15FloatRoundStyleE2EEESL_S1R_JEEENSA_5SM1004TMEM4LOAD26SM100_TMEM_LOAD_16dp256b4xES15_S1F_NSA_17SM75_U32x4_LDSM_NENSA_21SM90_TMA_STORE_IM2COLES1F_NSA_17SM90_U32x4_STSM_NENSA_39AutoVectorizingCopyWithAssumedAlignmentILi128EEEEEEvvEEEEvNT_6ParamsE:
[----:B------:R-:W1:Y:S01]  /*0000*/  LDC R1, c[0x0][0x37c] ;  /* 0x0000df00ff017b82 */ /* 0x000e620000000800 */
[----:B------:R-:W2:Y:S01]  /*0010*/  S2R R48, SR_TID.X ;  /* 0x0000000000307919 */ /* 0x000ea20000002100 */
[----:B------:R-:W3:Y:S01]  /*0020*/  LDCU.64 UR8, c[0x0][0x990] ;  /* 0x00013200ff0877ac */ /* 0x000ee20008000a00 */
[----:B-1----:R-:W-:Y:S01]  /*0030*/  VIADD R1, R1, 0xfffffff8 ;  /* 0xfffffff801017836 */ /* 0x002fe20000000000 */
[----:B------:R-:W-:Y:S02]  /*0040*/  PRMT R49, RZ, 0x7610, R49 ;  /* 0x00007610ff317816 */ /* 0x000fe40000000031 */
[----:B------:R-:W-:Y:S01]  /*0050*/  ELECT P3, URZ, PT ;  /* 0x0000000000ff782f */ /* 0x000fe20003860000 */
[----:B---3--:R-:W-:-:S04]  /*0060*/  UISETP.NE.U32.AND UP0, UPT, UR8, URZ, UPT ;  /* 0x000000ff0800728c */ /* 0x008fc8000bf05070 */
[----:B------:R-:W-:Y:S01]  /*0070*/  UISETP.NE.AND.EX UP0, UPT, UR9, URZ, UPT, UP0 ;  /* 0x000000ff0900728c */ /* 0x000fe2000bf05300 */
[----:B--2---:R-:W-:-:S05]  /*0080*/  SHF.R.U32.HI R50, RZ, 0x5, R48 ;  /* 0x00000005ff327819 */ /* 0x004fca0000011630 */
[----:B------:R-:W1:Y:S02]  /*0090*/  SHFL.IDX PT, R0, R50, RZ, 0x1f ;  /* 0x00001fff32007589 */ /* 0x000e6400000e0000 */
[----:B-1----:R-:W-:Y:S01]  /*00a0*/  R2UR UR18, R0 ;  /* 0x00000000001272ca */ /* 0x002fe200000e0000 */
[----:B------:R-:W-:-:S14]  /*00b0*/  BRA.U UP0, `(.L_x_0) ;  /* 0x0000000100307547 */ /* 0x000fdc000b800000 */
[----:B------:R-:W1:Y:S02]  /*00c0*/  LDCU.64 UR4, c[0x0][0x988] ;  /* 0x00013100ff0477ac */ /* 0x000e640008000a00 */
[----:B-1----:R-:W-:-:S04]  /*00d0*/  UISETP.NE.U32.AND UP0, UPT, UR4, URZ, UPT ;  /* 0x000000ff0400728c */ /* 0x002fc8000bf05070 */
[----:B------:R-:W-:-:S09]  /*00e0*/  UISETP.NE.AND.EX UP0, UPT, UR5, URZ, UPT, UP0 ;  /* 0x000000ff0500728c */ /* 0x000fd2000bf05300 */
[----:B------:R-:W-:Y:S05]  /*00f0*/  BRA.U !UP0, `(.L_x_1) ;  /* 0x0000000108147547 */ /* 0x000fea000b800000 */
[----:B------:R-:W1:Y:S01]  /*0100*/  LDC.64 R2, c[0x0][0x988] ;  /* 0x00026200ff027b82 */ /* 0x000e620000000a00 */
[----:B------:R-:W1:Y:S02]  /*0110*/  LDCU.64 UR4, c[0x0][0x358] ;  /* 0x00006b00ff0477ac */ /* 0x000e640008000a00 */
[----:B-1----:R1:W5:Y:S01]  /*0120*/  LDG.E R27, desc[UR4][R2.64] ;  /* 0x00000004021b7981 */ /* 0x002362000c1e1900 */
[----:B------:R-:W-:Y:S01]  /*0130*/  HFMA2 R49, -RZ, RZ, 0, 5.9604644775390625e-08 ;  /* 0x00000001ff317431 */ /* 0x000fe200000001ff */
[----:B------:R-:W-:Y:S05]  /*0140*/  BRA `(.L_x_0) ;  /* 0x00000000000c7947 */ /* 0x000fea0003800000 */
.L_x_1:
[----:B------:R-:W1:Y:S01]  /*0150*/  LDCU UR4, c[0x0][0x980] ;  /* 0x00013000ff0477ac */ /* 0x000e620008000800 */
[----:B------:R-:W-:Y:S01]  /*0160*/  HFMA2 R49, -RZ, RZ, 0, 5.9604644775390625e-08 ;  /* 0x00000001ff317431 */ /* 0x000fe200000001ff */
[----:B-1----:R-:W-:-:S07]  /*0170*/  MOV R27, UR4 ;  /* 0x00000004001b7c02 */ /* 0x002fce0008000f00 */
.L_x_0:
[----:B------:R-:W2:Y:S02]  /*0180*/  LDCU.64 UR4, c[0x0][0x9b0] ;  /* 0x00013600ff0477ac */ /* 0x000ea40008000a00 */
[----:B--2---:R-:W-:-:S04]  /*0190*/  UISETP.NE.U32.AND UP0, UPT, UR4, URZ, UPT ;  /* 0x000000ff0400728c */ /* 0x004fc8000bf05070 */
[----:B------:R-:W-:-:S09]  /*01a0*/  UISETP.NE.AND.EX UP0, UPT, UR5, URZ, UPT, UP0 ;  /* 0x000000ff0500728c */ /* 0x000fd2000bf05300 */
[----:B------:R-:W-:Y:S05]  /*01b0*/  BRA.U UP0, `(.L_x_2) ;  /* 0x0000000100287547 */ /* 0x000fea000b800000 */
[----:B------:R-:W2:Y:S02]  /*01c0*/  LDCU.64 UR4, c[0x0][0x9a8] ;  /* 0x00013500ff0477ac */ /* 0x000ea40008000a00 */
[----:B--2---:R-:W-:-:S04]  /*01d0*/  UISETP.NE.U32.AND UP0, UPT, UR4, URZ, UPT ;  /* 0x000000ff0400728c */ /* 0x004fc8000bf05070 */
[----:B------:R-:W-:-:S09]  /*01e0*/  UISETP.NE.AND.EX UP0, UPT, UR5, URZ, UPT, UP0 ;  /* 0x000000ff0500728c */ /* 0x000fd2000bf05300 */
[----:B------:R-:W-:Y:S05]  /*01f0*/  BRA.U !UP0, `(.L_x_3) ;  /* 0x0000000108107547 */ /* 0x000fea000b800000 */
[----:B------:R-:W2:Y:S01]  /*0200*/  LDC.64 R24, c[0x0][0x9a8] ;  /* 0x00026a00ff187b82 */ /* 0x000ea20000000a00 */
[----:B------:R-:W2:Y:S02]  /*0210*/  LDCU.64 UR4, c[0x0][0x358] ;  /* 0x00006b00ff0477ac */ /* 0x000ea40008000a00 */
[----:B--2---:R2:W5:Y:S01]  /*0220*/  LDG.E R24, desc[UR4][R24.64] ;  /* 0x0000000418187981 */ /* 0x004562000c1e1900 */
[----:B------:R-:W-:Y:S05]  /*0230*/  BRA `(.L_x_2) ;  /* 0x0000000000087947 */ /* 0x000fea0003800000 */
.L_x_3:
[----:B------:R-:W2:Y:S02]  /*0240*/  LDCU UR4, c[0x0][0x9a0] ;  /* 0x00013400ff0477ac */ /* 0x000ea40008000800 */
[----:B--2---:R-:W-:Y:S02]  /*0250*/  MOV R24, UR4 ;  /* 0x0000000400187c02 */ /* 0x004fe40008000f00 */
.L_x_2:
[----:B------:R-:W-:Y:S01]  /*0260*/  IMAD.U32 R0, RZ, RZ, UR18 ;  /* 0x00000012ff007e24 */ /* 0x000fe2000f8e00ff */
[----:B------:R-:W-:Y:S04]  /*0270*/  BSSY.RECONVERGENT B0, `(.L_x_4) ;  /* 0x000000c000007945 */ /* 0x000fe80003800200 */
[C---:B------:R-:W-:Y:S02]  /*0280*/  ISETP.NE.OR P1, PT, R0.reuse, 0x1, !P3 ;  /* 0x000000010000780c */ /* 0x040fe40005f25670 */
[----:B------:R-:W-:-:S11]  /*0290*/  ISETP.NE.OR P0, PT, R0, 0x3, !P3 ;  /* 0x000000030000780c */ /* 0x000fd60005f05670 */
[----:B------:R-:W-:Y:S05]  /*02a0*/  @P1 BRA `(.L_x_5) ;  /* 0x0000000000201947 */ /* 0x000fea0003800000 */
[----:B------:R-:W3:Y:S02]  /*02b0*/  LDCU.64 UR4, c[0x0][0x348] ;  /* 0x00006900ff0477ac */ /* 0x000ee40008000a00 */
[----:B---3--:R-:W-:Y:S02]  /*02c0*/  UIADD3 UR6, UP1, UPT, UR4, 0x80, URZ ;  /* 0x0000008004067890 */ /* 0x008fe4000ff3e0ff */
[----:B------:R-:W-:Y:S02]  /*02d0*/  UIADD3 UR4, UP0, UPT, UR4, 0x200, URZ ;  /* 0x0000020004047890 */ /* 0x000fe4000ff1e0ff */
[----:B------:R-:W-:Y:S02]  /*02e0*/  UIADD3.X UR7, UPT, UPT, URZ, UR5, URZ, UP1, !UPT ;  /* 0x00000005ff077290 */ /* 0x000fe40008ffe4ff */
[----:B------:R-:W-:-:S07]  /*02f0*/  UIADD3.X UR5, UPT, UPT, URZ, UR5, URZ, UP0, !UPT ;  /* 0x00000005ff057290 */ /* 0x000fce00087fe4ff */
[----:B------:R3:W-:Y:S02]  /*0300*/  UTMACCTL.PF [UR6] ;  /* 0x00000000060079b9 */ /* 0x0007e40008040000 */
[----:B------:R3:W-:Y:S02]  /*0310*/  UTMACCTL.PF [UR4] ;  /* 0x00000000040079b9 */ /* 0x0007e40008040000 */
[----:B---3--:R-:W-:Y:S01]  /*0320*/  NOP ;  /* 0x0000000000007918 */ /* 0x008fe20000000000 */
.L_x_5:
[----:B------:R-:W-:Y:S05]  /*0330*/  BSYNC.RECONVERGENT B0 ;  /* 0x0000000000007941 */ /* 0x000fea0003800200 */
.L_x_4:
[----:B------:R-:W-:Y:S04]  /*0340*/  BSSY.RECONVERGENT B0, `(.L_x_6) ;  /* 0x000000a000007945 */ /* 0x000fe80003800200 */
        /* <DEDUP_REMOVED lines=9> */
.L_x_7:
[----:B------:R-:W-:Y:S05]  /*03e0*/  BSYNC.RECONVERGENT B0 ;  /* 0x0000000000007941 */ /* 0x000fea0003800200 */
.L_x_6:
[----:B------:R-:W3:Y:S01]  /*03f0*/  LDCU.64 UR4, c[0x0][0x988] ;  /* 0x00013100ff0477ac */ /* 0x000ee20008000a00 */
[----:B------:R-:W-:Y:S02]  /*0400*/  UISETP.EQ.U32.AND UP2, UPT, UR8, URZ, UPT ;  /* 0x000000ff0800728c */ /* 0x000fe4000bf42070 */
[----:B------:R-:W-:Y:S02]  /*0410*/  UPLOP3.LUT UP3, UPT, UPT, UPT, UPT, 0x80, 0x8 ;  /* 0x000000000008789c */ /* 0x000fe40003f6f070 */
[----:B---3--:R-:W-:-:S04]  /*0420*/  UISETP.NE.U32.AND UP0, UPT, UR4, URZ, UPT ;  /* 0x000000ff0400728c */ /* 0x008fc8000bf05070 */
[----:B------:R-:W-:-:S04]  /*0430*/  UISETP.NE.AND.EX UP1, UPT, UR5, URZ, UPT, UP0 ;  /* 0x000000ff0500728c */ /* 0x000fc8000bf25300 */
[----:B------:R-:W-:-:S04]  /*0440*/  UISETP.EQ.OR.EX UP4, UPT, UR9, URZ, !UP1, UP2 ;  /* 0x000000ff0900728c */ /* 0x000fc8000cf82720 */
[----:B------:R-:W-:-:S06]  /*0450*/  UP2UR UR4, UPR, URZ, 0x10 ;  /* 0x00000010ff047883 */ /* 0x000fcc0008000000 */
[----:B------:R-:W-:Y:S01]  /*0460*/  MOV R59, UR4 ;  /* 0x00000004003b7c02 */ /* 0x000fe20008000f00 */
[----:B------:R-:W-:Y:S06]  /*0470*/  BRA.U !UP4, `(.L_x_8) ;  /* 0x000000010c207547 */ /* 0x000fec000b800000 */
[----:B------:R-:W-:Y:S01]  /*0480*/  UISETP.NE.U32.AND UP2, UPT, UR8, URZ, UPT ;  /* 0x000000ff0800728c */ /* 0x000fe2000bf45070 */
[----:B-----5:R-:W-:Y:S01]  /*0490*/  FSETP.NEU.AND P0, PT, R27, RZ, PT ;  /* 0x000000ff1b00720b */ /* 0x020fe20003f0d000 */
[----:B------:R-:W-:Y:S02]  /*04a0*/  USEL UR4, URZ, 0xffffffff, UP1 ;  /* 0xffffffffff047887 */ /* 0x000fe40008800000 */
[----:B------:R-:W-:-:S10]  /*04b0*/  UISETP.NE.AND.EX UP2, UPT, UR9, URZ, UPT, UP2 ;  /* 0x000000ff0900728c */ /* 0x000fd4000bf45320 */
[----:B------:R-:W-:Y:S01]  /*04c0*/  VOTEU.ANY UP0, P0 ;  /* 0x0000000000ff7886 */ /* 0x000fe20000000100 */
[----:B------:R-:W-:-:S04]  /*04d0*/  @!UP2 USEL UR4, URZ, 0xffffffff, UP0 ;  /* 0xffffffffff04a887 */ /* 0x000fc80008000000 */
[----:B------:R-:W-:-:S04]  /*04e0*/  ULOP3.LUT UR4, UR4, 0x1, URZ, 0xc0, !UPT ;  /* 0x0000000104047892 */ /* 0x000fc8000f8ec0ff */
[----:B------:R-:W-:-:S11]  /*04f0*/  UISETP.NE.U32.AND UP3, UPT, UR4, 0x1, UPT ;  /* 0x000000010400788c */ /* 0x000fd6000bf65070 */
.L_x_8:
[----:B-1----:R-:W1:Y:S02]  /*0500*/  SHFL.IDX PT, R2, R50, RZ, 0x1f ;  /* 0x00001fff32027589 */ /* 0x002e6400000e0000 */
[----:B-1----:R-:W-:-:S13]  /*0510*/  ISETP.NE.AND P0, PT, R2, RZ, PT ;  /* 0x000000ff0200720c */ /* 0x002fda0003f05270 */
[----:B------:R-:W-:Y:S05]  /*0520*/  @P0 BRA `(.L_x_9) ;  /* 0x0000000000cc0947 */ /* 0x000fea0003800000 */
[----:B------:R-:W-:Y:S01]  /*0530*/  ELECT P0, URZ, PT ;  /* 0x0000000000ff782f */ /* 0x000fe20003800000 */
[----:B------:R-:W-:-:S12]  /*0540*/  BSSY.RECONVERGENT B0, `(.L_x_9) ;  /* 0x0000031000007945 */ /* 0x000fd80003800200 */
[----:B------:R-:W-:Y:S05]  /*0550*/  @!P0 BRA `(.L_x_10) ;  /* 0x0000000000bc8947 */ /* 0x000fea0003800000 */
[----:B------:R-:W1:Y:S01]  /*0560*/  S2UR UR4, SR_CgaCtaId ;  /* 0x00000000000479c3 */ /* 0x000e620000008800 */
[----:B------:R-:W-:Y:S01]  /*0570*/  UMOV UR5, 0x400 ;  /* 0x0000040000057882 */ /* 0x000fe20000000000 */
[----:B------:R-:W-:Y:S01]  /*0580*/  UMOV UR8, 0x1 ;  /* 0x0000000100087882 */ /* 0x000fe20000000000 */
[----:B------:R-:W-:Y:S01]  /*0590*/  UMOV UR6, 0x2 ;  /* 0x0000000200067882 */ /* 0x000fe20000000000 */
[----:B------:R-:W-:-:S04]  /*05a0*/  UIADD3 UR8, UPT, UPT, -UR8, 0x100000, URZ ;  /* 0x0010000008087890 */ /* 0x000fc8000fffe1ff */
[----:B------:R-:W-:Y:S02]  /*05b0*/  USHF.L.U32 UR9, UR8, 0xb, URZ ;  /* 0x0000000b08097899 */ /* 0x000fe400080006ff */
[----:B------:R-:W-:Y:S02]  /*05c0*/  USHF.L.U32 UR8, UR8, 0x1, URZ ;  /* 0x0000000108087899 */ /* 0x000fe400080006ff */
[----:B------:R-:W-:-:S04]  /*05d0*/  UIADD3 UR6, UPT, UPT, -UR6, 0x100000, URZ ;  /* 0x0010000006067890 */ /* 0x000fc8000fffe1ff */
[----:B------:R-:W-:Y:S02]  /*05e0*/  USHF.L.U32 UR7, UR6, 0xb, URZ ;  /* 0x0000000b06077899 */ /* 0x000fe400080006ff */
[----:B------:R-:W-:Y:S02]  /*05f0*/  USHF.L.U32 UR6, UR6, 0x1, URZ ;  /* 0x0000000106067899 */ /* 0x000fe400080006ff */
[----:B-1----:R-:W-:Y:S01]  /*0600*/  ULEA UR4, UR4, UR5, 0x18 ;  /* 0x0000000504047291 */ /* 0x002fe2000f8ec0ff */
[----:B------:R-:W1:Y:S11]  /*0610*/  FENCE.VIEW.ASYNC.S ;  /* 0x00000000000073c6 */ /* 0x000e760000000000 */
[----:B-1----:R1:W3:Y:S01]  /*0620*/  SYNCS.EXCH.64 URZ, [UR4], UR8 ;  /* 0x0000000804ff75b2 */ /* 0x0022e20008000100 */
[----:B------:R1:W4:Y:S01]  /*0630*/  SYNCS.EXCH.64 URZ, [UR4+0x88], UR6 ;  /* 0x0000880604ff75b2 */ /* 0x0003220008000100 */
[----:B------:R1:W1:Y:S01]  /*0640*/  SYNCS.EXCH.64 URZ, [UR4+0x8], UR8 ;  /* 0x0000080804ff75b2 */ /* 0x0002620008000100 */
        /* <DEDUP_REMOVED lines=31> */
[----:B---34-:R-:W-:Y:S01]  /*0840*/  NOP ;  /* 0x0000000000007918 */ /* 0x018fe20000000000 */
.L_x_10:
[----:B-1----:R-:W-:Y:S05]  /*0850*/  BSYNC.RECONVERGENT B0 ;  /* 0x0000000000007941 */ /* 0x002fea0003800200 */
.L_x_9:
[----:B------:R-:W1:Y:S01]  /*0860*/  SHFL.IDX PT, R2, R50, RZ, 0x1f ;  /* 0x00001fff32027589 */ /* 0x000e6200000e0000 */
[----:B------:R-:W-:Y:S01]  /*0870*/  NOP ;  /* 0x0000000000007918 */ /* 0x000fe20000000000 */
[----:B-1----:R-:W-:-:S13]  /*0880*/  ISETP.NE.AND P0, PT, R2, 0x1, PT ;  /* 0x000000010200780c */ /* 0x002fda0003f05270 */
[----:B------:R-:W-:Y:S05]  /*0890*/  @P0 BRA `(.L_x_11) ;  /* 0x0000000000580947 */ /* 0x000fea0003800000 */
        /* <DEDUP_REMOVED lines=9> */
[----:B------:R-:W-:Y:S01]  /*0930*/  USHF.L.U32 UR6, UR6, 0x1, URZ ;  /* 0x0000000106067899 */ /* 0x000fe200080006ff */
[----:B------:R-:W-:Y:S01]  /*0940*/  ELECT P0, URZ, PT ;  /* 0x0000000000ff782f */ /* 0x000fe20003800000 */
[----:B-1----:R-:W-:Y:S01]  /*0950*/  ULEA UR4, UR4, UR5, 0x18 ;  /* 0x0000000504047291 */ /* 0x002fe2000f8ec0ff */
[----:B------:R-:W1:Y:S11]  /*0960*/  FENCE.VIEW.ASYNC.S ;  /* 0x00000000000073c6 */ /* 0x000e760000000000 */
[----:B-1----:R1:W3:Y:S01]  /*0970*/  SYNCS.EXCH.64 URZ, [UR4+0x110], UR8 ;  /* 0x0001100804ff75b2 */ /* 0x0022e20008000100 */
[----:B------:R1:W4:Y:S01]  /*0980*/  SYNCS.EXCH.64 URZ, [UR4+0x130], UR6 ;  /* 0x0001300604ff75b2 */ /* 0x0003220008000100 */
[----:B------:R1:W1:Y:S01]  /*0990*/  SYNCS.EXCH.64 URZ, [UR4+0x118], UR8 ;  /* 0x0001180804ff75b2 */ /* 0x0002620008000100 */
[----:B------:R1:W1:Y:S01]  /*09a0*/  SYNCS.EXCH.64 URZ, [UR4+0x138], UR6 ;  /* 0x0001380604ff75b2 */ /* 0x0002620008000100 */
[----:B------:R1:W1:Y:S01]  /*09b0*/  SYNCS.EXCH.64 URZ, [UR4+0x120], UR8 ;  /* 0x0001200804ff75b2 */ /* 0x0002620008000100 */
[----:B------:R1:W1:Y:S01]  /*09c0*/  SYNCS.EXCH.64 URZ, [UR4+0x140], UR6 ;  /* 0x0001400604ff75b2 */ /* 0x0002620008000100 */
[----:B------:R1:W1:Y:S01]  /*09d0*/  SYNCS.EXCH.64 URZ, [UR4+0x128], UR8 ;  /* 0x0001280804ff75b2 */ /* 0x0002620008000100 */
[----:B------:R1:W1:Y:S01]  /*09e0*/  SYNCS.EXCH.64 URZ, [UR4+0x148], UR6 ;  /* 0x0001480604ff75b2 */ /* 0x0002620008000100 */
[----:B------:R-:W-:Y:S01]  /*09f0*/  NOP ;  /* 0x0000000000007918 */ /* 0x000fe20000000000 */
.L_x_11:
[----:B------:R-:W2:Y:S01]  /*0a00*/  SHFL.IDX PT, R2, R50, RZ, 0x1f ;  /* 0x00001fff32027589 */ /* 0x000ea200000e0000 */
[----:B------:R-:W-:Y:S01]  /*0a10*/  NOP ;  /* 0x0000000000007918 */ /* 0x000fe20000000000 */
[----:B--2---:R-:W-:-:S13]  /*0a20*/  ISETP.NE.AND P0, PT, R2, 0x3, PT ;  /* 0x000000030200780c */ /* 0x004fda0003f05270 */
[----:B------:R-:W-:Y:S05]  /*0a30*/  @P0 BRA `(.L_x_12) ;  /* 0x0000000000300947 */ /* 0x000fea0003800000 */
[----:B-1----:R-:W1:Y:S01]  /*0a40*/  S2UR UR4, SR_CgaCtaId ;  /* 0x00000000000479c3 */ /* 0x002e620000008800 */
[----:B------:R-:W-:Y:S01]  /*0a50*/  UMOV UR6, 0x400 ;  /* 0x0000040000067882 */ /* 0x000fe20000000000 */
[----:B------:R-:W-:Y:S01]  /*0a60*/  UMOV UR5, 0x20 ;  /* 0x0000002000057882 */ /* 0x000fe20000000000 */
[----:B------:R-:W-:Y:S01]  /*0a70*/  ELECT P0, URZ, PT ;  /* 0x0000000000ff782f */ /* 0x000fe20003800000 */
[----:B-1----:R-:W-:Y:S02]  /*0a80*/  ULEA UR6, UR4, UR6, 0x18 ;  /* 0x0000000604067291 */ /* 0x002fe4000f8ec0ff */
[----:B------:R-:W-:-:S04]  /*0a90*/  UIADD3 UR4, UPT, UPT, -UR5, 0x100000, URZ ;  /* 0x0010000005047890 */ /* 0x000fc8000fffe1ff */
[----:B------:R-:W-:Y:S02]  /*0aa0*/  USHF.L.U32 UR5, UR4, 0xb, URZ ;  /* 0x0000000b04057899 */ /* 0x000fe400080006ff */
[----:B------:R-:W-:Y:S01]  /*0ab0*/  USHF.L.U32 UR4, UR4, 0x1, URZ ;  /* 0x0000000104047899 */ /* 0x000fe200080006ff */
[----:B------:R-:W1:Y:S11]  /*0ac0*/  FENCE.VIEW.ASYNC.S ;  /* 0x00000000000073c6 */ /* 0x000e760000000000 */
[----:B-1----:R2:W1:Y:S01]  /*0ad0*/  SYNCS.EXCH.64 URZ, [UR6+0x150], UR4 ;  /* 0x0001500406ff75b2 */ /* 0x0024620008000100 */
[----:B------:R2:W1:Y:S02]  /*0ae0*/  SYNCS.EXCH.64 URZ, [UR6+0x158], UR4 ;  /* 0x0001580406ff75b2 */ /* 0x0004640008000100 */
[----:B--2---:R-:W-:Y:S01]  /*0af0*/  NOP ;  /* 0x0000000000007918 */ /* 0x004fe20000000000 */
.L_x_12:
[----:B------:R-:W2:Y:S01]  /*0b00*/  SHFL.IDX PT, R2, R50, RZ, 0x1f ;  /* 0x00001fff32027589 */ /* 0x000ea200000e0000 */
[----:B------:R-:W-:Y:S01]  /*0b10*/  NOP ;  /* 0x0000000000007918 */ /* 0x000fe20000000000 */
[----:B--2---:R-:W-:-:S13]  /*0b20*/  ISETP.NE.AND P0, PT, R2, 0x4, PT ;  /* 0x000000040200780c */ /* 0x004fda0003f05270 */
[----:B------:R-:W-:Y:S05]  /*0b30*/  @P0 BRA `(.L_x_13) ;  /* 0x0000000000440947 */ /* 0x000fea0003800000 */
[----:B-1----:R-:W1:Y:S01]  /*0b40*/  S2UR UR6, SR_CgaCtaId ;  /* 0x00000000000679c3 */ /* 0x002e620000008800 */
[----:B------:R-:W-:Y:S01]  /*0b50*/  UMOV UR4, 0x1e0 ;  /* 0x000001e000047882 */ /* 0x000fe20000000000 */
[----:B------:R-:W-:Y:S01]  /*0b60*/  UMOV UR5, 0x400 ;  /* 0x0000040000057882 */ /* 0x000fe20000000000 */
[----:B------:R-:W-:Y:S01]  /*0b70*/  USEL UR4, UR4, 0x1a0, UP3 ;  /* 0x000001a004047887 */ /* 0x000fe20009800000 */
[----:B------:R-:W-:Y:S01]  /*0b80*/  UMOV UR8, 0x1 ;  /* 0x0000000100087882 */ /* 0x000fe20000000000 */
[----:B------:R-:W-:Y:S01]  /*0b90*/  ELECT P0, URZ, PT ;  /* 0x0000000000ff782f */ /* 0x000fe20003800000 */
[----:B------:R-:W-:-:S04]  /*0ba0*/  UIADD3 UR8, UPT, UPT, -UR8, 0x100000, URZ ;  /* 0x0010000008087890 */ /* 0x000fc8000fffe1ff */
[----:B------:R-:W-:Y:S02]  /*0bb0*/  USHF.L.U32 UR9, UR8, 0xb, URZ ;  /* 0x0000000b08097899 */ /* 0x000fe400080006ff */
[----:B------:R-:W-:Y:S02]  /*0bc0*/  USHF.L.U32 UR8, UR8, 0x1, URZ ;  /* 0x0000000108087899 */ /* 0x000fe400080006ff */
[----:B-1----:R-:W-:Y:S02]  /*0bd0*/  ULEA UR6, UR6, UR5, 0x18 ;  /* 0x0000000506067291 */ /* 0x002fe4000f8ec0ff */
[----:B------:R-:W-:-:S04]  /*0be0*/  UIADD3 UR4, UPT, UPT, -UR4, 0x100000, URZ ;  /* 0x0010000004047890 */ /* 0x000fc8000fffe1ff */
[----:B------:R-:W-:Y:S02]  /*0bf0*/  USHF.L.U32 UR5, UR4, 0xb, URZ ;  /* 0x0000000b04057899 */ /* 0x000fe400080006ff */
[----:B------:R-:W-:Y:S01]  /*0c00*/  USHF.L.U32 UR4, UR4, 0x1, URZ ;  /* 0x0000000104047899 */ /* 0x000fe200080006ff */
[----:B------:R-:W1:Y:S03]  /*0c10*/  FENCE.VIEW.ASYNC.S ;  /* 0x00000000000073c6 */ /* 0x000e660000000000 */
[----:B-1----:R2:W1:Y:S08]  /*0c20*/  SYNCS.EXCH.64 URZ, [UR6+0x160], UR8 ;  /* 0x0001600806ff75b2 */ /* 0x0024700008000100 */
[----:B------:R2:W1:Y:S02]  /*0c30*/  SYNCS.EXCH.64 URZ, [UR6+0x168], UR4 ;  /* 0x0001680406ff75b2 */ /* 0x0004640008000100 */
[----:B--2---:R-:W-:Y:S01]  /*0c40*/  NOP ;  /* 0x0000000000007918 */ /* 0x004fe20000000000 */
.L_x_13:
[----:B------:R-:W2:Y:S01]  /*0c50*/  SHFL.IDX PT, R2, R50, RZ, 0x1f ;  /* 0x00001fff32027589 */ /* 0x000ea200000e0000 */
[----:B------:R-:W-:Y:S01]  /*0c60*/  NOP ;  /* 0x0000000000007918 */ /* 0x000fe20000000000 */
[----:B--2---:R-:W-:-:S13]  /*0c70*/  ISETP.NE.AND P0, PT, R2, 0x5, PT ;  /* 0x000000050200780c */ /* 0x004fda0003f05270 */
[----:B------:R-:W-:Y:S05]  /*0c80*/  @P0 BRA `(.L_x_14) ;  /* 0x0000000000480947 */ /* 0x000fea0003800000 */
[----:B-1----:R-:W1:Y:S01]  /*0c90*/  S2UR UR4, SR_CgaCtaId ;  /* 0x00000000000479c3 */ /* 0x002e620000008800 */
        /* <DEDUP_REMOVED lines=12> */
[----:B-1----:R2:W1:Y:S01]  /*0d60*/  SYNCS.EXCH.64 URZ, [UR4+0x170], UR8 ;  /* 0x0001700804ff75b2 */ /* 0x0024620008000100 */
[----:B------:R2:W1:Y:S01]  /*0d70*/  SYNCS.EXCH.64 URZ, [UR4+0x180], UR6 ;  /* 0x0001800604ff75b2 */ /* 0x0004620008000100 */
[----:B------:R2:W1:Y:S01]  /*0d80*/  SYNCS.EXCH.64 URZ, [UR4+0x178], UR8 ;  /* 0x0001780804ff75b2 */ /* 0x0004620008000100 */
[----:B------:R2:W1:Y:S02]  /*0d90*/  SYNCS.EXCH.64 URZ, [UR4+0x188], UR6 ;  /* 0x0001880604ff75b2 */ /* 0x0004640008000100 */
[----:B--2---:R-:W-:Y:S01]  /*0da0*/  NOP ;  /* 0x0000000000007918 */ /* 0x004fe20000000000 */
.L_x_14:
[----:B-1----:R-:W1:Y:S01]  /*0db0*/  LDCU UR4, c[0x0][0x36c] ;  /* 0x00006d80ff0477ac */ /* 0x002e620008000800 */
[----:B------:R-:W-:Y:S01]  /*0dc0*/  ISETP.NE.OR P3, PT, R0, 0x2, !P3 ;  /* 0x000000020000780c */ /* 0x000fe20005f65670 */
[----:B------:R-:W-:Y:S01]  /*0dd0*/  NOP ;  /* 0x0000000000007918 */ /* 0x000fe20000000000 */
[----:B------:R-:W-:Y:S01]  /*0de0*/  LOP3.LUT R2, R48, 0x1f, RZ, 0xc0, !PT ;  /* 0x0000001f30027812 */ /* 0x000fe200078ec0ff */
[----:B------:R-:W-:Y:S02]  /*0df0*/  UISETP.NE.AND UP4, UPT, UR18, 0x2, UPT ;  /* 0x000000021200788c */ /* 0x000fe4000bf85270 */
[----:B------:R-:W-:Y:S02]  /*0e00*/  UISETP.NE.AND UP5, UPT, UR18, URZ, UPT ;  /* 0x000000ff1200728c */ /* 0x000fe4000bfa5270 */
[----:B-1----:R-:W-:-:S09]  /*0e10*/  UISETP.EQ.U32.AND UP6, UPT, UR4, 0x1, UPT ;  /* 0x000000010400788c */ /* 0x002fd2000bfc2070 */
[----:B------:R-:W-:Y:S05]  /*0e20*/  BRA.U !UP6, `(.L_x_15) ;  /* 0x000000010e087547 */ /* 0x000fea000b800000 */
[----:B---34-:R-:W-:Y:S01]  /*0e30*/  UCGABAR_ARV ;  /* 0x00000000000079c7 */ /* 0x018fe20008000000 */
[----:B------:R-:W-:Y:S05]  /*0e40*/  BRA `(.L_x_16) ;  /* 0x0000000000047947 */ /* 0x000fea0003800000 */
.L_x_15:
[----:B---34-:R-:W-:Y:S01]  /*0e50*/  NOP ;  /* 0x0000000000007918 */ /* 0x018fe20000000000 */
.L_x_16:
[----:B------:R-:W1:Y:S01]  /*0e60*/  S2UR UR51, SR_CTAID.X ;  /* 0x00000000003379c3 */ /* 0x000e620000002500 */
[----:B------:R-:W-:-:S05]  /*0e70*/  CS2R.32 R58, SR_CgaSize ;  /* 0x00000000003a7805 */ /* 0x000fca0000008a00 */
[----:B------:R-:W-:-:S05]  /*0e80*/  IMAD R58, R58, -0xa0, RZ ;  /* 0xffffff603a3a7824 */ /* 0x000fca00078e02ff */
[----:B------:R-:W-:-:S14]  /*0e90*/  R2UR UR5, R58 ;  /* 0x000000003a0572ca */ /* 0x000fdc00000e0000 */
[----:B------:R-:W2:Y:S01]  /*0ea0*/  LDCU UR5, c[0x0][UR5+0x2b0] ;  /* 0x00005600050577ac */ /* 0x000ea20008000800 */
[----:B------:R-:W-:-:S05]  /*0eb0*/  CS2R.32 R58, SR_CgaSize ;  /* 0x00000000003a7805 */ /* 0x000fca0000008a00 */
[----:B------:R-:W-:-:S05]  /*0ec0*/  IMAD R58, R58, -0xa0, RZ ;  /* 0xffffff603a3a7824 */ /* 0x000fca00078e02ff */
[----:B------:R-:W-:-:S14]  /*0ed0*/  R2UR UR4, R58 ;  /* 0x000000003a0472ca */ /* 0x000fdc00000e0000 */
[----:B------:R-:W3:Y:S01]  /*0ee0*/  LDCU UR4, c[0x0][UR4+0x2b4] ;  /* 0x00005680040477ac */ /* 0x000ee20008000800 */
[----:B------:R-:W4:Y:S01]  /*0ef0*/  S2UR UR24, SR_CTAID.Y ;  /* 0x00000000001879c3 */ /* 0x000f220000002600 */
[----:B------:R-:W-:-:S05]  /*0f00*/  CS2R.32 R58, SR_CgaSize ;  /* 0x00000000003a7805 */ /* 0x000fca0000008a00 */
[----:B------:R-:W-:-:S05]  /*0f10*/  IMAD R58, R58, -0xa0, RZ ;  /* 0xffffff603a3a7824 */ /* 0x000fca00078e02ff */
[----:B------:R-:W-:-:S14]  /*0f20*/  R2UR UR7, R58 ;  /* 0x000000003a0772ca */ /* 0x000fdc00000e0000 */
[----:B------:R-:W3:Y:S01]  /*0f30*/  LDCU UR7, c[0x0][UR7+0x2a0] ;  /* 0x00005400070777ac */ /* 0x000ee20008000800 */
[----:B------:R-:W-:-:S05]  /*0f40*/  CS2R.32 R58, SR_CgaSize ;  /* 0x00000000003a7805 */ /* 0x000fca0000008a00 */
[----:B------:R-:W-:-:S05]  /*0f50*/  IMAD R58, R58, -0xa0, RZ ;  /* 0xffffff603a3a7824 */ /* 0x000fca00078e02ff */
[----:B------:R-:W-:-:S14]  /*0f60*/  R2UR UR8, R58 ;  /* 0x000000003a0872ca */ /* 0x000fdc00000e0000 */
[----:B------:R-:W3:Y:S01]  /*0f70*/  LDCU UR8, c[0x0][UR8+0x2a4] ;  /* 0x00005480080877ac */ /* 0x000ee20008000800 */
[----:B------:R-:W3:Y:S01]  /*0f80*/  LDCU UR19, c[0x0][0xc24] ;  /* 0x00018480ff1377ac */ /* 0x000ee20008000800 */
[----:B------:R-:W3:Y:S01]  /*0f90*/  LDCU UR39, c[0x0][0xc24] ;  /* 0x00018480ff2777ac */ /* 0x000ee20008000800 */
[----:B-1----:R-:W-:Y:S01]  /*0fa0*/  I2FP.F32.U32 R3, UR51 ;  /* 0x0000003300037c45 */ /* 0x002fe20008201000 */
[----:B------:R-:W1:Y:S04]  /*0fb0*/  LDCU UR22, c[0x0][0xc30] ;  /* 0x00018600ff1677ac */ /* 0x000e680008000800 */
[----:B--2---:R-:W-:Y:S01]  /*0fc0*/  FMUL R3, R3, UR5 ;  /* 0x0000000503037c20 */ /* 0x004fe20008400000 */
[----:B----4-:R-:W-:-:S05]  /*0fd0*/  I2FP.F32.U32 R0, UR24 ;  /* 0x0000001800007c45 */ /* 0x010fca0008201000 */
[----:B------:R-:W2:Y:S01]  /*0fe0*/  F2I.U32.TRUNC.NTZ R3, R3 ;  /* 0x0000000300037305 */ /* 0x000ea2000020f000 */
[----:B---3--:R-:W-:-:S07]  /*0ff0*/  FMUL R0, R0, UR4 ;  /* 0x0000000400007c20 */ /* 0x008fce0008400000 */
[----:B------:R-:W3:Y:S01]  /*1000*/  F2I.U32.TRUNC.NTZ R0, R0 ;  /* 0x0000000000007305 */ /* 0x000ee2000020f000 */
[----:B--2---:R-:W-:Y:S02]  /*1010*/  R2UR UR4, R3 ;  /* 0x00000000030472ca */ /* 0x004fe400000e0000 */
[----:B---3--:R-:W-:Y:S02]  /*1020*/  R2UR UR6, R0 ;  /* 0x00000000000672ca */ /* 0x008fe400000e0000 */
[----:B------:R-:W-:-:S09]  /*1030*/  PRMT R0, RZ, 0x7610, R0 ;  /* 0x00007610ff007816 */ /* 0x000fd20000000000 */
[----:B------:R-:W-:-:S04]  /*1040*/  UIADD3 UR5, UPT, UPT, -UR4, URZ, URZ ;  /* 0x000000ff04057290 */ /* 0x000fc8000fffe1ff */
[----:B------:R-:W-:Y:S02]  /*1050*/  UIMAD UR5, UR7, UR5, UR51 ;  /* 0x00000005070572a4 */ /* 0x000fe4000f8e0233 */
[----:B------:R-:W-:-:S04]  /*1060*/  UIADD3 UR4, UPT, UPT, -UR6, URZ, URZ ;  /* 0x000000ff06047290 */ /* 0x000fc8000fffe1ff */
[----:B------:R-:W-:Y:S01]  /*1070*/  IMAD.U32 R58, RZ, RZ, UR5 ;  /* 0x00000005ff3a7e24 */ /* 0x000fe2000f8e00ff */
[----:B------:R-:W-:-:S06]  /*1080*/  UIMAD UR4, UR8, UR4, UR24 ;  /* 0x00000004080472a4 */ /* 0x000fcc000f8e0218 */
[----:B------:R-:W-:Y:S01]  /*1090*/  IMAD.U32 R57, RZ, RZ, UR4 ;  /* 0x00000004ff397e24 */ /* 0x000fe2000f8e00ff */
[----:B-1----:R-:W-:Y:S06]  /*10a0*/  BRA.U UP5, `(.L_x_17) ;  /* 0x00000001052c7547 */ /* 0x002fec000b800000 */
[----:B------:R-:W-:Y:S02]  /*10b0*/  R2UR UR4, R57 ;  /* 0x00000000390472ca */ /* 0x000fe400000e0000 */
[----:B------:R-:W-:-:S11]  /*10c0*/  R2UR UR6, R58 ;  /* 0x000000003a0672ca */ /* 0x000fd600000e0000 */
[----:B------:R-:W-:-:S04]  /*10d0*/  UISETP.NE.AND UP0, UPT, UR4, URZ, UPT ;  /* 0x000000ff0400728c */ /* 0x000fc8000bf05270 */
[----:B------:R-:W-:-:S04]  /*10e0*/  UISETP.EQ.OR UP0, UPT, UR6, URZ, !UP0 ;  /* 0x000000ff0600728c */ /* 0x000fc8000c702670 */
[----:B------:R-:W-:Y:S02]  /*10f0*/  USEL UR5, URZ, 0x1, !UP0 ;  /* 0x00000001ff057887 */ /* 0x000fe4000c000000 */
[----:B------:R-:W-:-:S04]  /*1100*/  UISETP.NE.AND UP0, UPT, UR4, URZ, UPT ;  /* 0x000000ff0400728c */ /* 0x000fc8000bf05270 */
[----:B------:R-:W-:Y:S02]  /*1110*/  USEL UR4, URZ, 0x2, UP0 ;  /* 0x00000002ff047887 */ /* 0x000fe40008000000 */
[----:B------:R-:W-:-:S04]  /*1120*/  UISETP.NE.AND UP0, UPT, UR6, 0x1, UPT ;  /* 0x000000010600788c */ /* 0x000fc8000bf05270 */
[----:B------:R-:W-:-:S04]  /*1130*/  USEL UR4, UR4, 0x2, UP0 ;  /* 0x0000000204047887 */ /* 0x000fc80008000000 */
[----:B------:R-:W-:-:S06]  /*1140*/  UIADD3 UR4, UPT, UPT, UR5, UR4, URZ ;  /* 0x0000000405047290 */ /* 0x000fcc000fffe0ff */
[----:B------:R-:W-:-:S07]  /*1150*/  IMAD.U32 R0, RZ, RZ, UR4 ;  /* 0x00000004ff007e24 */ /* 0x000fce000f8e00ff */
.L_x_17:
[----:B------:R-:W1:Y:S01]  /*1160*/  S2UR UR52, SR_CTAID.Z ;  /* 0x00000000003479c3 */ /* 0x000e620000002700 */
[----:B------:R-:W-:-:S09]  /*1170*/  UISETP.GE.AND UP0, UPT, UR19, 0x1, UPT ;  /* 0x000000011300788c */ /* 0x000fd2000bf06270 */
[----:B------:R-:W-:Y:S05]  /*1180*/  BRA.U !UP0, `(.L_x_18) ;  /* 0x0000000108d47547 */ /* 0x000fea000b800000 */
[----:B------:R-:W2:Y:S01]  /*1190*/  LDCU.128 UR12, c[0x0][0xc10] ;  /* 0x00018200ff0c77ac */ /* 0x000ea20008000c00 */
[----:B------:R-:W3:Y:S01]  /*11a0*/  LDCU UR20, c[0x0][0xc0c] ;  /* 0x00018180ff1477ac */ /* 0x000ee20008000800 */
[----:B------:R-:W4:Y:S01]  /*11b0*/  LDCU UR6, c[0x0][0x370] ;  /* 0x00006e00ff0677ac */ /* 0x000f220008000800 */
[----:B------:R-:W1:Y:S01]  /*11c0*/  LDCU UR7, c[0x0][0x374] ;  /* 0x00006e80ff0777ac */ /* 0x000e620008000800 */
[----:B------:R-:W1:Y:S01]  /*11d0*/  LDCU UR21, c[0x0][0xc20] ;  /* 0x00018400ff1577ac */ /* 0x000e620008000800 */
[----:B--2---:R-:W-:Y:S02]  /*11e0*/  UIMAD.WIDE.U32 UR4, UR51, UR12, URZ ;  /* 0x0000000c330472a5 */ /* 0x004fe4000f8e00ff */
[----:B---3--:R-:W-:Y:S01]  /*11f0*/  UISETP.NE.AND UP0, UPT, UR20, 0x1, UPT ;  /* 0x000000011400788c */ /* 0x008fe2000bf05270 */
[----:B------:R-:W2:Y:S01]  /*1200*/  LDCU.64 UR8, c[0x0][0xc28] ;  /* 0x00018500ff0877ac */ /* 0x000ea20008000a00 */
[----:B----4-:R-:W-:-:S03]  /*1210*/  UIMAD.WIDE.U32 UR10, UR6, UR12, URZ ;  /* 0x0000000c060a72a5 */ /* 0x010fc6000f8e00ff */
[----:B------:R-:W-:Y:S01]  /*1220*/  UMOV UR4, UR5 ;  /* 0x0000000500047c82 */ /* 0x000fe20008000000 */
[----:B------:R-:W-:Y:S02]  /*1230*/  UISETP.NE.AND UP2, UPT, UR19, 0x1, UPT ;  /* 0x000000011300788c */ /* 0x000fe4000bf45270 */
[----:B------:R-:W-:Y:S01]  /*1240*/  USHF.R.U32.HI UR4, URZ, UR13, UR4 ;  /* 0x0000000dff047299 */ /* 0x000fe20008011604 */
[----:B------:R-:W-:Y:S01]  /*1250*/  UMOV UR10, UR11 ;  /* 0x0000000b000a7c82 */ /* 0x000fe20008000000 */
[----:B------:R-:W-:Y:S02]  /*1260*/  UIMAD.WIDE.U32 UR16, UR24, UR15, URZ ;  /* 0x0000000f181072a5 */ /* 0x000fe4000f8e00ff */
[----:B------:R-:W-:Y:S02]  /*1270*/  USEL UR5, UR51, UR4, !UP0 ;  /* 0x0000000433057287 */ /* 0x000fe4000c000000 */
[----:B------:R-:W-:Y:S02]  /*1280*/  @UP0 USHF.R.U32.HI UR6, URZ, UR13, UR10 ;  /* 0x0000000dff060299 */ /* 0x000fe4000801160a */
[----:B------:R-:W-:-:S02]  /*1290*/  UISETP.NE.AND UP0, UPT, UR14, 0x1, UPT ;  /* 0x000000010e00788c */ /* 0x000fc4000bf05270 */
[----:B-1----:R-:W-:Y:S02]  /*12a0*/  UIMAD.WIDE.U32 UR10, UR7, UR15, URZ ;  /* 0x0000000f070a72a5 */ /* 0x002fe4000f8e00ff */
[----:B--2---:R-:W-:Y:S01]  /*12b0*/  UIMAD.WIDE.U32 UR12, UR6, UR8, URZ ;  /* 0x00000008060c72a5 */ /* 0x004fe2000f8e00ff */
[----:B------:R-:W-:Y:S02]  /*12c0*/  UMOV UR4, UR17 ;  /* 0x0000001100047c82 */ /* 0x000fe40008000000 */
[----:B------:R-:W-:Y:S02]  /*12d0*/  USHF.R.U32.HI UR4, URZ, UR21, UR4 ;  /* 0x00000015ff047299 */ /* 0x000fe40008011604 */
[----:B------:R-:W-:Y:S02]  /*12e0*/  UMOV UR10, UR11 ;  /* 0x0000000b000a7c82 */ /* 0x000fe40008000000 */
[----:B------:R-:W-:Y:S01]  /*12f0*/  UMOV UR12, UR13 ;  /* 0x0000000d000c7c82 */ /* 0x000fe20008000000 */
[----:B------:R-:W-:-:S02]  /*1300*/  @UP0 USHF.R.U32.HI UR7, URZ, UR21, UR10 ;  /* 0x00000015ff070299 */ /* 0x000fc4000801160a */
[----:B------:R-:W-:Y:S02]  /*1310*/  USEL UR4, UR24, UR4, !UP0 ;  /* 0x0000000418047287 */ /* 0x000fe4000c000000 */
[----:B------:R-:W-:Y:S02]  /*1320*/  UIMAD.WIDE.U32 UR10, UR7, UR8, URZ ;  /* 0x00000008070a72a5 */ /* 0x000fe4000f8e00ff */
[----:B------:R-:W-:Y:S02]  /*1330*/  @UP2 USHF.R.U32.HI UR6, URZ, UR9, UR12 ;  /* 0x00000009ff062299 */ /* 0x000fe4000801160c */
[----:B------:R-:W-:-:S03]  /*1340*/  UIMAD.WIDE.U32 UR12, UR4, UR8, URZ ;  /* 0x00000008040c72a5 */ /* 0x000fc6000f8e00ff */
[----:B------:R-:W-:Y:S02]  /*1350*/  UMOV UR10, UR11 ;  /* 0x0000000b000a7c82 */ /* 0x000fe40008000000 */
[----:B------:R-:W-:Y:S02]  /*1360*/  @UP2 USHF.R.U32.HI UR7, URZ, UR9, UR10 ;  /* 0x00000009ff072299 */ /* 0x000fe4000801160a */
[----:B------:R-:W-:Y:S02]  /*1370*/  UIMAD UR10, UR6, UR19, URZ ;  /* 0x00000013060a72a4 */ /* 0x000fe4000f8e02ff */
[----:B------:R-:W-:-:S04]  /*1380*/  UIMAD UR7, UR7, UR19, URZ ;  /* 0x00000013070772a4 */ /* 0x000fc8000f8e02ff */
[----:B------:R-:W-:-:S03]  /*1390*/  UISETP.GE.AND UP0, UPT, UR4, UR7, UPT ;  /* 0x000000070400728c */ /* 0x000fc6000bf06270 */
[----:B------:R-:W-:Y:S01]  /*13a0*/  UMOV UR7, UR13 ;  /* 0x0000000d00077c82 */ /* 0x000fe20008000000 */
[----:B------:R-:W-:Y:S02]  /*13b0*/  UISETP.GE.OR UP0, UPT, UR5, UR10, UP0 ;  /* 0x0000000a0500728c */ /* 0x000fe40008706670 */
[----:B------:R-:W-:Y:S02]  /*13c0*/  UIMAD.WIDE.U32 UR10, UR5, UR8, URZ ;  /* 0x00000008050a72a5 */ /* 0x000fe4000f8e00ff */
[----:B------:R-:W-:Y:S02]  /*13d0*/  USHF.R.U32.HI UR7, URZ, UR9, UR7 ;  /* 0x00000009ff077299 */ /* 0x000fe40008011607 */
[----:B------:R-:W-:Y:S02]  /*13e0*/  UIADD3 UR10, UPT, UPT, -UR4, URZ, URZ ;  /* 0x000000ff040a7290 */ /* 0x000fe4000fffe1ff */
[----:B------:R-:W-:Y:S02]  /*13f0*/  USEL UR7, UR4, UR7, !UP2 ;  /* 0x0000000704077287 */ /* 0x000fe4000d000000 */
[----:B------:R-:W-:Y:S01]  /*1400*/  UIMAD UR10, UR14, UR10, UR24 ;  /* 0x0000000a0e0a72a4 */ /* 0x000fe2000f8e0218 */
[----:B------:R-:W-:Y:S01]  /*1410*/  @!UP0 UMOV UR8, UR11 ;  /* 0x0000000b00088c82 */ /* 0x000fe20008000000 */
[----:B------:R-:W-:-:S02]  /*1420*/  UIADD3 UR11, UPT, UPT, -UR5, URZ, URZ ;  /* 0x000000ff050b7290 */ /* 0x000fc4000fffe1ff */
[----:B------:R-:W-:Y:S02]  /*1430*/  @!UP0 USHF.R.U32.HI UR8, URZ, UR9, UR8 ;  /* 0x00000009ff088299 */ /* 0x000fe40008011608 */
[----:B------:R-:W-:Y:S02]  /*1440*/  UIADD3 UR9, UPT, UPT, -UR7, URZ, URZ ;  /* 0x000000ff07097290 */ /* 0x000fe4000fffe1ff */
[----:B------:R-:W-:Y:S02]  /*1450*/  @!UP0 USEL UR8, UR5, UR8, !UP2 ;  /* 0x0000000805088287 */ /* 0x000fe4000d000000 */
[----:B------:R-:W-:Y:S02]  /*1460*/  UIMAD UR9, UR19, UR9, UR4 ;  /* 0x00000009130972a4 */ /* 0x000fe4000f8e0204 */
[----:B------:R-:W-:Y:S02]  /*1470*/  @!UP0 UIADD3 UR7, UPT, UPT, UR7, -UR8, URZ ;  /* 0x8000000807078290 */ /* 0x000fe4000fffe0ff */
[----:B------:R-:W-:-:S02]  /*1480*/  @!UP0 UIMAD UR6, UR9, UR6, UR8 ;  /* 0x00000006090682a4 */ /* 0x000fc4000f8e0208 */
[----:B------:R-:W-:Y:S02]  /*1490*/  @!UP0 UIMAD UR4, UR7, UR19, UR5 ;  /* 0x00000013070482a4 */ /* 0x000fe4000f8e0205 */
[----:B------:R-:W-:Y:S02]  /*14a0*/  UIMAD UR51, UR20, UR11, UR51 ;  /* 0x0000000b143372a4 */ /* 0x000fe4000f8e0233 */
[----:B------:R-:W-:Y:S01]  /*14b0*/  UIMAD UR24, UR4, UR14, UR10 ;  /* 0x0000000e041872a4 */ /* 0x000fe2000f8e020a */
[----:B------:R-:W-:Y:S02]  /*14c0*/  @!UP0 UMOV UR5, UR6 ;  /* 0x0000000600058c82 */ /* 0x000fe40008000000 */
[----:B------:R-:W-:-:S12]  /*14d0*/  UIMAD UR51, UR5, UR20, UR51 ;  /* 0x00000014053372a4 */ /* 0x000fd8000f8e0233 */
.L_x_18:
[----:B------:R-:W-:-:S09]  /*14e0*/  UISETP.NE.AND UP0, UPT, UR22, 0x1, UPT ;  /* 0x000000011600788c */ /* 0x000fd2000bf05270 */
[----:B------:R-:W-:Y:S05]  /*14f0*/  BRA.U UP0, `(.L_x_19) ;  /* 0x0000000100447547 */ /* 0x000fea000b800000 */
[----:B------:R-:W2:Y:S01]  /*1500*/  LDCU.128 UR8, c[0x0][0xc10] ;  /* 0x00018200ff0877ac */ /* 0x000ea20008000c00 */
[----:B------:R-:W3:Y:S01]  /*1510*/  LDCU UR12, c[0x0][0xc0c] ;  /* 0x00018180ff0c77ac */ /* 0x000ee20008000800 */
[----:B------:R-:W4:Y:S01]  /*1520*/  LDCU UR13, c[0x0][0xc20] ;  /* 0x00018400ff0d77ac */ /* 0x000f220008000800 */
[----:B--2---:R-:W-:Y:S02]  /*1530*/  UIMAD.WIDE.U32 UR4, UR51, UR8, URZ ;  /* 0x00000008330472a5 */ /* 0x004fe4000f8e00ff */
[----:B------:R-:W-:Y:S02]  /*1540*/  UIMAD.WIDE.U32 UR6, UR24, UR11, URZ ;  /* 0x0000000b180672a5 */ /* 0x000fe4000f8e00ff */
[----:B---3--:R-:W-:-:S03]  /*1550*/  UISETP.NE.AND UP0, UPT, UR12, 0x1, UPT ;  /* 0x000000010c00788c */ /* 0x008fc6000bf05270 */
[----:B------:R-:W-:Y:S02]  /*1560*/  UMOV UR4, UR5 ;  /* 0x0000000500047c82 */ /* 0x000fe40008000000 */
[----:B------:R-:W-:-:S04]  /*1570*/  USHF.R.U32.HI UR4, URZ, UR9, UR4 ;  /* 0x00000009ff047299 */ /* 0x000fc80008011604 */
[----:B------:R-:W-:Y:S02]  /*1580*/  USEL UR5, UR51, UR4, !UP0 ;  /* 0x0000000433057287 */ /* 0x000fe4000c000000 */
[----:B------:R-:W-:Y:S01]  /*1590*/  UISETP.NE.AND UP0, UPT, UR10, 0x1, UPT ;  /* 0x000000010a00788c */ /* 0x000fe2000bf05270 */
[----:B------:R-:W-:Y:S02]  /*15a0*/  UMOV UR4, UR7 ;  /* 0x0000000700047c82 */ /* 0x000fe40008000000 */
[----:B----4-:R-:W-:-:S04]  /*15b0*/  USHF.R.U32.HI UR4, URZ, UR13, UR4 ;  /* 0x0000000dff047299 */ /* 0x010fc80008011604 */
[----:B------:R-:W-:-:S04]  /*15c0*/  USEL UR4, UR24, UR4, !UP0 ;  /* 0x0000000418047287 */ /* 0x000fc8000c000000 */
[----:B------:R-:W-:Y:S02]  /*15d0*/  UIADD3 UR6, UPT, UPT, UR5, -UR4, URZ ;  /* 0x8000000405067290 */ /* 0x000fe4000fffe0ff */
[----:B------:R-:W-:Y:S02]  /*15e0*/  UIADD3 UR4, UPT, UPT, -UR5, UR4, URZ ;  /* 0x0000000405047290 */ /* 0x000fe4000fffe1ff */
[----:B------:R-:W-:Y:S02]  /*15f0*/  UIMAD UR24, UR6, UR10, UR24 ;  /* 0x0000000a061872a4 */ /* 0x000fe4000f8e0218 */
[----:B------:R-:W-:-:S12]  /*1600*/  UIMAD UR51, UR4, UR12, UR51 ;  /* 0x0000000c043372a4 */ /* 0x000fd8000f8e0233 */
.L_x_19:
[----:B------:R-:W-:Y:S01]  /*1610*/  UISETP.NE.AND UP0, UPT, UR18, 0x2, UPT ;  /* 0x000000021200788c */ /* 0x000fe2000bf05270 */
[----:B------:R-:W-:Y:S09]  /*1620*/  BRA.U !UP6, `(.L_x_20) ;  /* 0x000000010e0c7547 */ /* 0x000ff2000b800000 */
[----:B------:R-:W-:Y:S01]  /*1630*/  UCGABAR_WAIT ;  /* 0x0000000000007dc7 */ /* 0x000fe20008000000 */
[----:B------:R-:W-:Y:S01]  /*1640*/  CCTL.IVALL ;  /* 0x00000000ff00798f */ /* 0x000fe20002000000 */
[----:B------:R-:W-:Y:S05]  /*1650*/  BRA `(.L_x_21) ;  /* 0x0000000000047947 */ /* 0x000fea0003800000 */
.L_x_20:
[----:B------:R-:W-:Y:S06]  /*1660*/  BAR.SYNC.DEFER_BLOCKING 0x0 ;  /* 0x0000000000007b1d */ /* 0x000fec0000010000 */
.L_x_21:
[----:B------:R-:W-:Y:S05]  /*1670*/  BRA.U UP0, `(.L_x_22) ;  /* 0x0000002100247547 */ /* 0x000fea000b800000 */
[----:B------:R-:W2:Y:S01]  /*1680*/  LDCU UR5, c[0x0][0x388] ;  /* 0x00007100ff0577ac */ /* 0x000ea20008000800 */
[----:B------:R-:W3:Y:S01]  /*1690*/  S2UR UR9, SR_CgaCtaId ;  /* 0x00000000000979c3 */ /* 0x000ee20000008800 */
[----:B------:R-:W-:Y:S01]  /*16a0*/  PLOP3.LUT P1, PT, PT, PT, UP3, 0x80, 0x8 ;  /* 0x000000000008781c */ /* 0x000fe20003f2f038 */
[----:B------:R-:W-:Y:S01]  /*16b0*/  IMAD.MOV.U32 R3, RZ, RZ, 0x1 ;  /* 0x00000001ff037424 */ /* 0x000fe200078e00ff */
[----:B------:R-:W4:Y:S01]  /*16c0*/  LDCU UR8, c[0x0][0x38c] ;  /* 0x00007180ff0877ac */ /* 0x000f220008000800 */
[----:B------:R-:W-:Y:S01]  /*16d0*/  ISETP.EQ.OR P2, PT, R2, RZ, P3 ;  /* 0x000000ff0200720c */ /* 0x000fe20001f42670 */
[----:B------:R-:W-:Y:S01]  /*16e0*/  IMAD.MOV.U32 R2, RZ, RZ, RZ ;  /* 0x000000ffff027224 */ /* 0x000fe200078e00ff */
[----:B------:R-:W-:Y:S01]  /*16f0*/  PLOP3.LUT P1, PT, P1, PT, PT, 0x8, 0x80 ;  /* 0x000000000080781c */ /* 0x000fe20000f2e170 */
[----:B------:R-:W1:Y:S01]  /*1700*/  LDCU.64 UR6, c[0x0][0x390] ;  /* 0x00007200ff0677ac */ /* 0x000e620008000a00 */
[----:B------:R-:W-:Y:S01]  /*1710*/  UMOV UR36, 0x400 ;  /* 0x0000040000247882 */ /* 0x000fe20000000000 */
[----:B------:R-:W-:-:S02]  /*1720*/  UISETP.NE.AND UP1, UPT, UR18, URZ, UPT ;  /* 0x000000ff1200728c */ /* 0x000fc4000bf25270 */
[----:B------:R-:W-:Y:S01]  /*1730*/  USEL UR37, URZ, 0x1, UP4 ;  /* 0x00000001ff257887 */ /* 0x000fe2000a000000 */
[----:B------:R-:W1:Y:S01]  /*1740*/  LDCU UR54, c[0x0][0x370] ;  /* 0x00006e00ff3677ac */ /* 0x000e620008000800 */
[----:B--2---:R-:W-:Y:S01]  /*1750*/  UIADD3 UR5, UPT, UPT, UR5, 0x1f, URZ ;  /* 0x0000001f05057890 */ /* 0x004fe2000fffe0ff */
[----:B------:R-:W2:Y:S03]  /*1760*/  LDCU.64 UR44, c[0x0][0x348] ;  /* 0x00006900ff2c77ac */ /* 0x000ea60008000a00 */
[----:B------:R-:W-:Y:S02]  /*1770*/  USHF.R.S32.HI UR4, URZ, 0x1f, UR5 ;  /* 0x0000001fff047899 */ /* 0x000fe40008011405 */
[----:B---3--:R-:W-:Y:S02]  /*1780*/  USHF.L.U32 UR38, UR9, 0xc, URZ ;  /* 0x0000000c09267899 */ /* 0x008fe400080006ff */
[----:B------:R-:W-:-:S02]  /*1790*/  ULEA.HI UR4, UR4, UR5, URZ, 0x5 ;  /* 0x0000000504047291 */ /* 0x000fc4000f8f28ff */
[----:B------:R-:W-:Y:S02]  /*17a0*/  USHF.L.U32 UR5, UR9, 0x6, URZ ;  /* 0x0000000609057899 */ /* 0x000fe400080006ff */
[----:B------:R-:W-:Y:S02]  /*17b0*/  USHF.R.S32.HI UR4, URZ, 0x5, UR4 ;  /* 0x00000005ff047899 */ /* 0x000fe40008011404 */
[----:B------:R-:W-:Y:S02]  /*17c0*/  ULOP3.LUT UR57, UR5, 0x40, URZ, 0xc0, !UPT ;  /* 0x0000004005397892 */ /* 0x000fe4000f8ec0ff */
[----:B----4-:R-:W-:Y:S02]  /*17d0*/  UIMAD UR4, UR4, UR8, URZ ;  /* 0x00000008040472a4 */ /* 0x010fe4000f8e02ff */
[----:B------:R-:W-:Y:S02]  /*17e0*/  ULOP3.LUT UR38, UR38, 0x1000, URZ, 0xc0, !UPT ;  /* 0x0000100026267892 */ /* 0x000fe4000f8ec0ff */
[----:B-1----:R-:W-:-:S02]  /*17f0*/  UIMAD UR4, UR4, UR6, URZ ;  /* 0x00000006040472a4 */ /* 0x002fc4000f8e02ff */
[----:B------:R-:W-:Y:S02]  /*1800*/  ULEA UR36, UR9, UR36, 0x18 ;  /* 0x0000002409247291 */ /* 0x000fe4000f8ec0ff */
[----:B------:R-:W-:Y:S01]  /*1810*/  UIMAD UR55, UR4, UR7, URZ ;  /* 0x00000007043772a4 */ /* 0x000fe2000f8e02ff */
[----:B------:R-:W1:Y:S03]  /*1820*/  LDCU UR53, c[0x0][0x374] ;  /* 0x00006e80ff3577ac */ /* 0x000e660008000800 */
[----:B------:R-:W-:Y:S02]  /*1830*/  UISETP.NE.AND UP2, UPT, UR55, URZ, UPT ;  /* 0x000000ff3700728c */ /* 0x000fe4000bf45270 */
[----:B------:R-:W-:Y:S02]  /*1840*/  UISETP.LT.U32.AND UP0, UPT, UR55, 0x11, UPT ;  /* 0x000000113700788c */ /* 0x000fe4000bf01070 */
[----:B------:R-:W-:-:S02]  /*1850*/  USEL UR37, UR37, 0x2, UP1 ;  /* 0x0000000225257887 */ /* 0x000fc40008800000 */
[----:B------:R-:W-:Y:S02]  /*1860*/  USEL UR4, UR55, 0x11, UP0 ;  /* 0x0000001137047887 */ /* 0x000fe40008000000 */
[----:B------:R-:W-:Y:S02]  /*1870*/  UIADD3 UR38, UPT, UPT, UR36, 0x15400, UR38 ;  /* 0x0001540024267890 */ /* 0x000fe4000fffe026 */
[----:B------:R-:W-:Y:S02]  /*1880*/  UIADD3 UR5, UPT, UPT, UR4, -0x1, URZ ;  /* 0xffffffff04057890 */ /* 0x000fe4000fffe0ff */
[----:B------:R-:W-:Y:S02]  /*1890*/  @!UP2 UIADD3 UR5, UPT, UPT, UR4, URZ, URZ ;  /* 0x000000ff0405a290 */ /* 0x000fe4000fffe0ff */
[----:B------:R-:W-:Y:S02]  /*18a0*/  UIADD3 UR52, UPT, UPT, UR55, -UR4, URZ ;  /* 0x8000000437347290 */ /* 0x000fe4000fffe0ff */
[----:B------:R-:W-:Y:S01]  /*18b0*/  UIADD3 UR56, UPT, UPT, UR5, 0x1, URZ ;  /* 0x0000000105387890 */ /* 0x000fe2000fffe0ff */
[----:B------:R-:W-:Y:S01]  /*18c0*/  UMOV UR29, URZ ;  /* 0x000000ff001d7c82 */ /* 0x000fe20008000000 */
[----:B------:R-:W-:Y:S01]  /*18d0*/  UMOV UR34, URZ ;  /* 0x000000ff00227c82 */ /* 0x000fe20008000000 */
[----:B-12---:R-:W-:-:S09]  /*18e0*/  UMOV UR42, URZ ;  /* 0x000000ff002a7c82 */ /* 0x006fd20008000000 */
.L_x_40:
[----:B------:R-:W-:Y:S01]  /*18f0*/  ULEA UR4, UR29, UR36, 0x3 ;  /* 0x000000241d047291 */ /* 0x000fe2000f8e18ff */
[----:B------:R-:W-:Y:S01]  /*1900*/  SHF.L.U32 R0, R3, 0x1f, RZ ;  /* 0x0000001f03007819 */ /* 0x000fe200000006ff */
[----:B------:R-:W-:Y:S02]  /*1910*/  UISETP.NE.AND UP0, UPT, UR55, URZ, UPT ;  /* 0x000000ff3700728c */ /* 0x000fe4000bf05270 */
[----:B------:R-:W-:Y:S02]  /*1920*/  USHF.L.U32 UR43, UR51, 0x6, URZ ;  /* 0x00000006332b7899 */ /* 0x000fe400080006ff */
[----:B------:R-:W-:Y:S01]  /*1930*/  ULEA UR19, UR24, UR57, 0x7 ;  /* 0x0000003918137291 */ /* 0x000fe2000f8e38ff */
[----:B------:R-:W-:Y:S02]  /*1940*/  UMOV UR26, URZ ;  /* 0x000000ff001a7c82 */ /* 0x000fe40008000000 */
[----:B------:R1:W2:Y:S01]  /*1950*/  SYNCS.PHASECHK.TRANS64.TRYWAIT P0, [UR4+0x88], R0 ;  /* 0x00008800ff0075a7 */ /* 0x0002a20008001104 */
[----:B------:R-:W-:Y:S01]  /*1960*/  UMOV UR22, URZ ;  /* 0x000000ff00167c82 */ /* 0x000fe20008000000 */
[----:B------:R-:W-:Y:S01]  /*1970*/  UMOV UR21, URZ ;  /* 0x000000ff00157c82 */ /* 0x000fe20008000000 */
[----:B------:R-:W-:Y:S01]  /*1980*/  UMOV UR20, URZ ;  /* 0x000000ff00147c82 */ /* 0x000fe20008000000 */
[----:B------:R-:W-:Y:S05]  /*1990*/  BRA.U !UP0, `(.L_x_23) ;  /* 0x0000000508a07547 */ /* 0x000fea000b800000 */
[----:B------:R-:W3:Y:S01]  /*19a0*/  LDCU.128 UR12, c[0x0][0x480] ;  /* 0x00009000ff0c77ac */ /* 0x000ee20008000c00 */
[----:B------:R-:W4:Y:S01]  /*19b0*/  LDCU.128 UR8, c[0x0][0x490] ;  /* 0x00009200ff0877ac */ /* 0x000f220008000c00 */
[----:B------:R-:W1:Y:S01]  /*19c0*/  LDCU.64 UR20, c[0x0][0x4c0] ;  /* 0x00009800ff1477ac */ /* 0x000e620008000a00 */
[----:B------:R-:W1:Y:S01]  /*19d0*/  LDCU.64 UR16, c[0x0][0x4f0] ;  /* 0x00009e00ff1077ac */ /* 0x000e620008000a00 */
[----:B------:R-:W1:Y:S01]  /*19e0*/  LDCU UR18, c[0x0][0x4c8] ;  /* 0x00009900ff1277ac */ /* 0x000e620008000800 */
[----:B---3--:R-:W-:Y:S02]  /*19f0*/  UIMAD.WIDE.U32 UR4, UR43, UR13, URZ ;  /* 0x0000000d2b0472a5 */ /* 0x008fe4000f8e00ff */
[----:B------:R-:W-:Y:S02]  /*1a00*/  UISETP.NE.AND UP0, UPT, UR12, 0x1, UPT ;  /* 0x000000010c00788c */ /* 0x000fe4000bf05270 */
[----:B------:R-:W-:Y:S01]  /*1a10*/  USHF.R.U32.HI UR5, URZ, UR14, UR5 ;  /* 0x0000000eff057299 */ /* 0x000fe20008011605 */
[----:B------:R-:W3:Y:S03]  /*1a20*/  LDCU UR51, c[0x0][0x38c] ;  /* 0x00007180ff3377ac */ /* 0x000ee60008000800 */
[----:B------:R-:W-:-:S02]  /*1a30*/  USEL UR5, UR43, UR5, !UP0 ;  /* 0x000000052b057287 */ /* 0x000fc4000c000000 */
[----:B------:R-:W-:Y:S02]  /*1a40*/  UISETP.NE.AND UP0, UPT, UR15, 0x1, UPT ;  /* 0x000000010f00788c */ /* 0x000fe4000bf05270 */
[----:B----4-:R-:W-:Y:S01]  /*1a50*/  UIMAD.WIDE.U32 UR6, UR5, UR8, URZ ;  /* 0x00000008050672a5 */ /* 0x010fe2000f8e00ff */
[----:B------:R-:W4:Y:S01]  /*1a60*/  LDCU UR8, c[0x0][0x4a0] ;  /* 0x00009400ff0877ac */ /* 0x000f220008000800 */
[----:B------:R-:W1:Y:S05]  /*1a70*/  LDCU UR23, c[0x0][0x4cc] ;  /* 0x00009980ff1777ac */ /* 0x000e6a0008000800 */
[----:B------:R-:W-:Y:S01]  /*1a80*/  UMOV UR4, UR7 ;  /* 0x0000000700047c82 */ /* 0x000fe20008000000 */
[----:B------:R-:W1:Y:S01]  /*1a90*/  LDCU.64 UR40, c[0x0][0x390] ;  /* 0x00007200ff2877ac */ /* 0x000e620008000a00 */
[----:B------:R-:W-:Y:S01]  /*1aa0*/  USHF.R.U32.HI UR4, URZ, UR9, UR4 ;  /* 0x00000009ff047299 */ /* 0x000fe20008011604 */
[----:B------:R-:W1:Y:S03]  /*1ab0*/  LDCU UR9, c[0x0][0x4ec] ;  /* 0x00009d80ff0977ac */ /* 0x000e660008000800 */
[----:B------:R-:W-:-:S02]  /*1ac0*/  USEL UR4, UR5, UR4, !UP0 ;  /* 0x0000000405047287 */ /* 0x000fc4000c000000 */
[----:B------:R-:W-:Y:S02]  /*1ad0*/  UISETP.NE.AND UP0, UPT, UR10, 0x1, UPT ;  /* 0x000000010a00788c */ /* 0x000fe4000bf05270 */
[----:B------:R-:W-:Y:S01]  /*1ae0*/  UIMAD.WIDE.U32 UR6, UR4, UR11, URZ ;  /* 0x0000000b040672a5 */ /* 0x000fe2000f8e00ff */
[----:B------:R-:W1:Y:S01]  /*1af0*/  LDCU.64 UR24, c[0x0][0x4d0] ;  /* 0x00009a00ff1877ac */ /* 0x000e620008000a00 */
[----:B------:R-:W-:-:S05]  /*1b00*/  UIADD3 UR42, UPT, UPT, UR56, UR34, URZ ;  /* 0x00000022382a7290 */ /* 0x000fca000fffe0ff */
[----:B------:R-:W-:Y:S01]  /*1b10*/  UMOV UR6, UR7 ;  /* 0x0000000700067c82 */ /* 0x000fe20008000000 */
[----:B------:R-:W-:Y:S02]  /*1b20*/  UIADD3 UR7, UPT, UPT, -UR4, URZ, URZ ;  /* 0x000000ff04077290 */ /* 0x000fe4000fffe1ff */
[----:B----4-:R-:W-:Y:S02]  /*1b30*/  USHF.R.U32.HI UR6, URZ, UR8, UR6 ;  /* 0x00000008ff067299 */ /* 0x010fe40008011606 */
[----:B------:R-:W-:Y:S02]  /*1b40*/  UIADD3 UR8, UPT, UPT, -UR5, URZ, URZ ;  /* 0x000000ff05087290 */ /* 0x000fe4000fffe1ff */
[----:B------:R-:W-:Y:S02]  /*1b50*/  USEL UR14, UR4, UR6, !UP0 ;  /* 0x00000006040e7287 */ /* 0x000fe4000c000000 */
[----:B------:R-:W-:Y:S02]  /*1b60*/  UIMAD UR7, UR15, UR7, UR5 ;  /* 0x000000070f0772a4 */ /* 0x000fe4000f8e0205 */
[----:B------:R-:W-:-:S02]  /*1b70*/  UIADD3 UR6, UPT, UPT, -UR14, URZ, URZ ;  /* 0x000000ff0e067290 */ /* 0x000fc4000fffe1ff */
[----:B------:R-:W-:Y:S02]  /*1b80*/  UIMAD UR8, UR12, UR8, UR43 ;  /* 0x000000080c0872a4 */ /* 0x000fe4000f8e022b */
[----:B------:R-:W-:Y:S02]  /*1b90*/  UIMAD UR13, UR10, UR6, UR4 ;  /* 0x000000060a0d72a4 */ /* 0x000fe4000f8e0204 */
[----:B-1----:R-:W-:Y:S02]  /*1ba0*/  UIMAD UR11, UR8, UR20, UR9 ;  /* 0x00000014080b72a4 */ /* 0x002fe4000f8e0209 */
[----:B------:R-:W-:Y:S01]  /*1bb0*/  UIMAD UR12, UR7, UR21, UR16 ;  /* 0x00000015070c72a4 */ /* 0x000fe2000f8e0210 */
[----:B------:R-:W1:Y:S02]  /*1bc0*/  LDCU.64 UR4, c[0x0][0x4f8] ;  /* 0x00009f00ff0477ac */ /* 0x000e640008000a00 */
[----:B------:R-:W4:Y:S01]  /*1bd0*/  LDCU UR6, c[0x0][0x500] ;  /* 0x0000a000ff0677ac */ /* 0x000f220008000800 */
[----:B------:R-:W-:Y:S01]  /*1be0*/  UIMAD UR13, UR13, UR18, UR17 ;  /* 0x000000120d0d72a4 */ /* 0x000fe2000f8e0211 */
[----:B------:R-:W-:Y:S01]  /*1bf0*/  UMOV UR26, URZ ;  /* 0x000000ff001a7c82 */ /* 0x000fe20008000000 */
[----:B------:R-:W-:Y:S01]  /*1c00*/  UMOV UR7, UR29 ;  /* 0x0000001d00077c82 */ /* 0x000fe20008000000 */
[----:B------:R-:W-:Y:S01]  /*1c10*/  UMOV UR20, URZ ;  /* 0x000000ff00147c82 */ /* 0x000fe20008000000 */
[----:B------:R-:W-:Y:S01]  /*1c20*/  UMOV UR21, URZ ;  /* 0x000000ff00157c82 */ /* 0x000fe20008000000 */
[----:B---3--:R-:W-:-:S07]  /*1c30*/  UMOV UR22, URZ ;  /* 0x000000ff00167c82 */ /* 0x008fce0008000000 */
.L_x_29:
[----:B------:R-:W-:Y:S01]  /*1c40*/  @!P3 MOV R4, 0x3000 ;  /* 0x000030000004b802 */ /* 0x000fe20000000f00 */
[----:B------:R-:W-:Y:S01]  /*1c50*/  ULEA UR9, UR7, UR36, 0x3 ;  /* 0x0000002407097291 */ /* 0x000fe2000f8e18ff */
[----:B--2---:R-:W-:Y:S11]  /*1c60*/  @P0 BRA `(.L_x_24) ;  /* 0x00000000000c0947 */ /* 0x004ff60003800000 */
[----:B------:R-:W-:Y:S04]  /*1c70*/  SHF.L.U32 R5, R3, 0x1f, RZ ;  /* 0x0000001f03057819 */ /* 0x000fe800000006ff */
[----:B------:R-:W2:Y:S02]  /*1c80*/  SYNCS.PHASECHK.TRANS64.TRYWAIT P0, [UR9+0x88], R5 ;  /* 0x00008805ff0075a7 */ /* 0x000ea40008001109 */
[----:B--2---:R-:W-:Y:S05]  /*1c90*/  @!P0 BRA `(.L_x_25) ;  /* 0x0000007400bc8947 */ /* 0x004fea0003800000 */
.L_x_24:
[----:B------:R3:W-:Y:S01]  /*1ca0*/  @!P3 SYNCS.ARRIVE.TRANS64 RZ, [UR9], R4 ;  /* 0x00000004ffffb9a7 */ /* 0x0007e20008000009 */
[----:B------:R-:W-:Y:S04]  /*1cb0*/  ULOP3.LUT UR8, UR37, 0x2, URZ, 0xfc, !UPT ;  /* 0x0000000225087892 */ /* 0x000fe8000f8efcff */
[----:B------:R-:W-:Y:S09]  /*1cc0*/  UISETP.NE.AND UP0, UPT, UR8, 0x2, UPT ;  /* 0x000000020800788c */ /* 0x000ff2000bf05270 */
[----:B------:R-:W-:Y:S05]  /*1cd0*/  BRA.U UP0, `(.L_x_26) ;  /* 0x0000000100047547 */ /* 0x000fea000b800000 */
[----:B-1--4-:R-:W-:Y:S05]  /*1ce0*/  BPT.TRAP 0x1 ;  /* 0x000000040000795c */ /* 0x012fea0000300000 */
.L_x_26:
[----:B------:R-:W-:Y:S04]  /*1cf0*/  BSSY.RECONVERGENT B0, `(.L_x_27) ;  /* 0x0000003000007945 */ /* 0x000fe80003800200 */
[----:B------:R-:W-:Y:S05]  /*1d00*/  @P2 BRA `(.L_x_28) ;  /* 0x0000000000042947 */ /* 0x000fea0003800000 */
[----:B-1--4-:R-:W-:Y:S05]  /*1d10*/  BPT.TRAP 0x1 ;  /* 0x000000040000795c */ /* 0x012fea0000300000 */
.L_x_28:
[----:B-1--4-:R-:W-:Y:S05]  /*1d20*/  BSYNC.RECONVERGENT B0 ;  /* 0x0000000000007941 */ /* 0x012fea0003800200 */
.L_x_27:
[----:B------:R-:W-:Y:S02]  /*1d30*/  UIADD3 UR8, UPT, UPT, UR7, 0x1, URZ ;  /* 0x0000000107087890 */ /* 0x000fe4000fffe0ff */
[----:B------:R-:W-:Y:S02]  /*1d40*/  UIMAD UR15, UR20, UR23, UR4 ;  /* 0x00000017140f72a4 */ /* 0x000fe4000f8e0204 */
[----:B------:R-:W-:Y:S02]  /*1d50*/  UISETP.NE.AND UP0, UPT, UR8, 0x11, UPT ;  /* 0x000000110800788c */ /* 0x000fe4000bf05270 */
[----:B------:R-:W-:Y:S02]  /*1d60*/  ULEA UR17, UR7, UR36, 0xc ;  /* 0x0000002407117291 */ /* 0x000fe4000f8e60ff */
[----:B------:R-:W-:Y:S02]  /*1d70*/  USEL UR10, URZ, 0x1, UP0 ;  /* 0x00000001ff0a7887 */ /* 0x000fe40008000000 */
[----:B------:R-:W-:Y:S02]  /*1d80*/  USEL UR29, UR8, URZ, UP0 ;  /* 0x000000ff081d7287 */ /* 0x000fe40008000000 */
[----:B------:R-:W-:Y:S02]  /*1d90*/  ULEA UR16, UR7, UR38, 0xd ;  /* 0x0000002607107291 */ /* 0x000fe4000f8e68ff */
[----:B------:R-:W-:Y:S01]  /*1da0*/  ULEA UR8, UR29, UR36, 0x3 ;  /* 0x000000241d087291 */ /* 0x000fe2000f8e18ff */
[----:B------:R-:W-:Y:S01]  /*1db0*/  LOP3.LUT R3, R3, UR10, RZ, 0x3c, !PT ;  /* 0x0000000a03037c12 */ /* 0x000fe2000f8e3cff */
[----:B------:R-:W-:Y:S02]  /*1dc0*/  UIADD3 UR32, UP3, UPT, UR44, 0x80, URZ ;  /* 0x000000802c207890 */ /* 0x000fe4000ff7e0ff */
[----:B------:R-:W-:Y:S01]  /*1dd0*/  USHF.L.U32 UR10, UR26, 0x5, URZ ;  /* 0x000000051a0a7899 */ /* 0x000fe200080006ff */
[----:B--2---:R-:W-:Y:S01]  /*1de0*/  SHF.L.U32 R0, R3, 0x1f, RZ ;  /* 0x0000001f03007819 */ /* 0x004fe200000006ff */
[----:B------:R-:W-:Y:S02]  /*1df0*/  UIADD3.X UR33, UPT, UPT, URZ, UR45, URZ, UP3, !UPT ;  /* 0x0000002dff217290 */ /* 0x000fe40009ffe4ff */
[----:B------:R-:W-:Y:S01]  /*1e00*/  UIADD3 UR30, UP0, UPT, UR44, 0x200, URZ ;  /* 0x000002002c1e7890 */ /* 0x000fe2000ff1e0ff */
[----:B------:R1:W2:Y:S01]  /*1e10*/  SYNCS.PHASECHK.TRANS64.TRYWAIT P0, [UR8+0x88], R0 ;  /* 0x00008800ff0075a7 */ /* 0x0002a20008001108 */
[----:B------:R-:W-:Y:S02]  /*1e20*/  UIMAD UR8, UR21, UR24, UR5 ;  /* 0x00000018150872a4 */ /* 0x000fe4000f8e0205 */
[----:B------:R-:W-:Y:S02]  /*1e30*/  UIMAD UR7, UR22, UR25, UR6 ;  /* 0x00000019160772a4 */ /* 0x000fe4000f8e0206 */
[----:B------:R-:W-:Y:S02]  /*1e40*/  ULEA UR15, UR8, UR15, 0x5 ;  /* 0x0000000f080f7291 */ /* 0x000fe4000f8e28ff */
[----:B------:R-:W-:Y:S02]  /*1e50*/  UIADD3 UR8, UPT, UPT, UR17, 0x4400, URZ ;  /* 0x0000440011087890 */ /* 0x000fe4000fffe0ff */
[----:B------:R-:W-:Y:S02]  /*1e60*/  ULEA UR7, UR7, UR15, 0xa ;  /* 0x0000000f07077291 */ /* 0x000fe4000f8e50ff */
[----:B------:R-:W-:Y:S02]  /*1e70*/  UIADD3.X UR31, UPT, UPT, URZ, UR45, URZ, UP0, !UPT ;  /* 0x0000002dff1f7290 */ /* 0x000fe400087fe4ff */
[----:B------:R-:W-:Y:S02]  /*1e80*/  UPRMT UR7, UR7, 0x5410, URZ ;  /* 0x0000541007077896 */ /* 0x000fe400080000ff */
[----:B------:R-:W-:Y:S02]  /*1e90*/  UIADD3 UR35, UPT, UPT, UR20, 0x1, URZ ;  /* 0x0000000114237890 */ /* 0x000fe4000fffe0ff */
[----:B------:R-:W-:Y:S02]  /*1ea0*/  UIADD3 UR28, UPT, UPT, UR21, 0x1, URZ ;  /* 0x00000001151c7890 */ /* 0x000fe4000fffe0ff */
[----:B------:R-:W-:Y:S02]  /*1eb0*/  UISETP.NE.AND UP2, UPT, UR35, UR51, UPT ;  /* 0x000000332300728c */ /* 0x000fe4000bf45270 */
[----:B------:R-:W-:Y:S01]  /*1ec0*/  UIADD3 UR27, UPT, UPT, UR22, 0x1, URZ ;  /* 0x00000001161b7890 */ /* 0x000fe2000fffe0ff */
[----:B------:R4:W-:Y:S01]  /*1ed0*/  UTMALDG.5D.IM2COL [UR8], [UR32], UR7 ;  /* 0x00000008200073b4 */ /* 0x0009e20008060007 */
[----:B------:R-:W-:Y:S01]  /*1ee0*/  UIADD3 UR34, UPT, UPT, UR34, 0x1, URZ ;  /* 0x0000000122227890 */ /* 0x000fe2000fffe0ff */
[----:B------:R-:W-:Y:S01]  /*1ef0*/  UMOV UR48, 0x30000 ;  /* 0x0003000000307882 */ /* 0x000fe20000000000 */
[----:B------:R-:W-:Y:S01]  /*1f00*/  UMOV UR46, 0x0 ;  /* 0x00000000002e7882 */ /* 0x000fe20000000000 */
[----:B------:R-:W-:Y:S01]  /*1f10*/  UMOV UR47, 0x10000000 ;  /* 0x10000000002f7882 */ /* 0x000fe20000000000 */
[----:B------:R-:W-:Y:S01]  /*1f20*/  UMOV UR17, UR9 ;  /* 0x0000000900117c82 */ /* 0x000fe20008000000 */
[----:B------:R-:W-:Y:S02]  /*1f30*/  UMOV UR18, UR10 ;  /* 0x0000000a00127c82 */ /* 0x000fe40008000000 */
[----:B------:R-:W-:Y:S01]  /*1f40*/  @UP2 UIADD3 UR28, UPT, UPT, UR21, URZ, URZ ;  /* 0x000000ff151c2290 */ /* 0x000fe2000fffe0ff */
[----:B------:R3:W-:Y:S03]  /*1f50*/  UTMALDG.5D.MULTICAST [UR16], [UR30], UR48, desc[UR46] ;  /* 0x00002e101e0073b4 */ /* 0x0007e60008021830 */
[----:B------:R-:W-:Y:S11]  /*1f60*/  UISETP.NE.AND UP1, UPT, UR28, UR40, UPT ;  /* 0x000000281c00728c */ /* 0x000ff6000bf25270 */
[----:B------:R-:W-:Y:S04]  /*1f70*/  @UP1 UIADD3 UR27, UPT, UPT, UR22, URZ, URZ ;  /* 0x000000ff161b1290 */ /* 0x000fe8000fffe0ff */
[----:B------:R-:W-:Y:S02]  /*1f80*/  UISETP.NE.AND UP0, UPT, UR27, UR41, UPT ;  /* 0x000000291b00728c */ /* 0x000fe4000bf05270 */
[----:B----4-:R-:W-:Y:S09]  /*1f90*/  UIADD3 UR8, UPT, UPT, UR26, 0x1, URZ ;  /* 0x000000011a087890 */ /* 0x010ff2000fffe0ff */
[----:B------:R-:W-:Y:S01]  /*1fa0*/  @UP0 UIADD3 UR8, UPT, UPT, UR26, URZ, URZ ;  /* 0x000000ff1a080290 */ /* 0x000fe2000fffe0ff */
[----:B------:R-:W-:Y:S06]  /*1fb0*/  UMOV UR7, UR29 ;  /* 0x0000001d00077c82 */ /* 0x000fec0008000000 */
[----:B------:R-:W-:Y:S01]  /*1fc0*/  UMOV UR26, UR8 ;  /* 0x00000008001a7c82 */ /* 0x000fe20008000000 */
[----:B---3--:R-:W-:Y:S02]  /*1fd0*/  USEL UR22, UR27, URZ, UP0 ;  /* 0x000000ff1b167287 */ /* 0x008fe40008000000 */
[----:B------:R-:W-:Y:S02]  /*1fe0*/  UISETP.NE.AND UP0, UPT, UR34, UR42, UPT ;  /* 0x0000002a2200728c */ /* 0x000fe4000bf05270 */
[----:B------:R-:W-:Y:S02]  /*1ff0*/  USEL UR20, UR35, URZ, UP2 ;  /* 0x000000ff23147287 */ /* 0x000fe40009000000 */
[----:B------:R-:W-:Y:S05]  /*2000*/  USEL UR21, UR28, URZ, UP1 ;  /* 0x000000ff1c157287 */ /* 0x000fea0008800000 */
[----:B-1----:R-:W-:Y:S07]  /*2010*/  BRA.U UP0, `(.L_x_29) ;  /* 0xfffffffd00087547 */ /* 0x002fee000b83ffff */
.L_x_23:
[----:B------:R-:W-:Y:S01]  /*2020*/  ULEA UR4, UR29, UR36, 0x3 ;  /* 0x000000241d047291 */ /* 0x000fe2000f8e18ff */
[----:B-1----:R-:W-:Y:S01]  /*2030*/  SHF.L.U32 R0, R3, 0x1f, RZ ;  /* 0x0000001f03007819 */ /* 0x002fe200000006ff */
[----:B------:R-:W-:Y:S01]  /*2040*/  @!P1 SYNCS.ARRIVE.TRANS64.A1T0 RZ, [UR36+0x158], RZ ;  /* 0x000158ffffff99a7 */ /* 0x000fe20008100024 */
[----:B------:R-:W-:-:S06]  /*2050*/  UISETP.GE.AND UP0, UPT, UR52, 0x1, UPT ;  /* 0x000000013400788c */ /* 0x000fcc000bf06270 */
[----:B--2---:R1:W2:Y:S03]  /*2060*/  SYNCS.PHASECHK.TRANS64.TRYWAIT P0, [UR4+0x88], R0 ;  /* 0x00008800ff0075a7 */ /* 0x0042a60008001104 */
[----:B------:R-:W-:Y:S05]  /*2070*/  BRA.U !UP0, `(.L_x_30) ;  /* 0x0000000508987547 */ /* 0x000fea000b800000 */
[----:B------:R-:W3:Y:S01]  /*2080*/  LDCU.128 UR8, c[0x0][0x480] ;  /* 0x00009000ff0877ac */ /* 0x000ee20008000c00 */
[----:B------:R-:W4:Y:S01]  /*2090*/  LDCU.128 UR32, c[0x0][0x490] ;  /* 0x00009200ff2077ac */ /* 0x000f220008000c00 */
[----:B------:R-:W1:Y:S01]  /*20a0*/  LDCU.64 UR30, c[0x0][0x4c0] ;  /* 0x00009800ff1e77ac */ /* 0x000e620008000a00 */
[----:B------:R-:W1:Y:S01]  /*20b0*/  LDCU UR13, c[0x0][0x4c8] ;  /* 0x00009900ff0d77ac */ /* 0x000e620008000800 */
[----:B------:R-:W1:Y:S01]  /*20c0*/  LDCU.64 UR16, c[0x0][0x4f0] ;  /* 0x00009e00ff1077ac */ /* 0x000e620008000a00 */
[----:B---3--:R-:W-:Y:S02]  /*20d0*/  UIMAD.WIDE.U32 UR4, UR43, UR9, URZ ;  /* 0x000000092b0472a5 */ /* 0x008fe4000f8e00ff */
[----:B------:R-:W-:Y:S02]  /*20e0*/  UISETP.NE.AND UP0, UPT, UR8, 0x1, UPT ;  /* 0x000000010800788c */ /* 0x000fe4000bf05270 */
[----:B------:R-:W-:Y:S01]  /*20f0*/  USHF.R.U32.HI UR5, URZ, UR10, UR5 ;  /* 0x0000000aff057299 */ /* 0x000fe20008011605 */
[----:B------:R-:W3:Y:S03]  /*2100*/  LDCU UR9, c[0x0][0x4a0] ;  /* 0x00009400ff0977ac */ /* 0x000ee60008000800 */
[----:B------:R-:W-:-:S02]  /*2110*/  USEL UR5, UR43, UR5, !UP0 ;  /* 0x000000052b057287 */ /* 0x000fc4000c000000 */
[----:B------:R-:W-:Y:S02]  /*2120*/  UISETP.NE.AND UP0, UPT, UR11, 0x1, UPT ;  /* 0x000000010b00788c */ /* 0x000fe4000bf05270 */
[----:B----4-:R-:W-:Y:S01]  /*2130*/  UIMAD.WIDE.U32 UR6, UR5, UR32, URZ ;  /* 0x00000020050672a5 */ /* 0x010fe2000f8e00ff */
[----:B------:R-:W1:Y:S01]  /*2140*/  LDCU UR10, c[0x0][0x4ec] ;  /* 0x00009d80ff0a77ac */ /* 0x000e620008000800 */
[----:B------:R-:W4:Y:S05]  /*2150*/  LDCU UR48, c[0x0][0x38c] ;  /* 0x00007180ff3077ac */ /* 0x000f2a0008000800 */
[----:B------:R-:W-:Y:S01]  /*2160*/  UMOV UR4, UR7 ;  /* 0x0000000700047c82 */ /* 0x000fe20008000000 */
[----:B------:R-:W1:Y:S01]  /*2170*/  LDCU UR23, c[0x0][0x4cc] ;  /* 0x00009980ff1777ac */ /* 0x000e620008000800 */
[----:B------:R-:W-:Y:S01]  /*2180*/  USHF.R.U32.HI UR4, URZ, UR33, UR4 ;  /* 0x00000021ff047299 */ /* 0x000fe20008011604 */
[----:B------:R-:W1:Y:S03]  /*2190*/  LDCU.64 UR40, c[0x0][0x390] ;  /* 0x00007200ff2877ac */ /* 0x000e660008000a00 */
[----:B------:R-:W-:-:S02]  /*21a0*/  USEL UR4, UR5, UR4, !UP0 ;  /* 0x0000000405047287 */ /* 0x000fc4000c000000 */
[----:B------:R-:W-:Y:S02]  /*21b0*/  UISETP.NE.AND UP0, UPT, UR34, 0x1, UPT ;  /* 0x000000012200788c */ /* 0x000fe4000bf05270 */
[----:B------:R-:W-:Y:S01]  /*21c0*/  UIMAD.WIDE.U32 UR6, UR4, UR35, URZ ;  /* 0x00000023040672a5 */ /* 0x000fe2000f8e00ff */
[----:B------:R-:W1:Y:S01]  /*21d0*/  LDCU.64 UR24, c[0x0][0x4d0] ;  /* 0x00009a00ff1877ac */ /* 0x000e620008000a00 */
[----:B------:R-:W-:-:S05]  /*21e0*/  UIADD3 UR42, UPT, UPT, UR52, UR42, URZ ;  /* 0x0000002a342a7290 */ /* 0x000fca000fffe0ff */
[----:B------:R-:W-:Y:S01]  /*21f0*/  UMOV UR6, UR7 ;  /* 0x0000000700067c82 */ /* 0x000fe20008000000 */
[----:B------:R-:W-:Y:S02]  /*2200*/  UIADD3 UR7, UPT, UPT, -UR5, URZ, URZ ;  /* 0x000000ff05077290 */ /* 0x000fe4000fffe1ff */
[----:B---3--:R-:W-:Y:S02]  /*2210*/  USHF.R.U32.HI UR6, URZ, UR9, UR6 ;  /* 0x00000009ff067299 */ /* 0x008fe40008011606 */
[----:B------:R-:W-:Y:S02]  /*2220*/  UIMAD UR7, UR8, UR7, UR43 ;  /* 0x00000007080772a4 */ /* 0x000fe4000f8e022b */
[----:B------:R-:W-:Y:S02]  /*2230*/  USEL UR14, UR4, UR6, !UP0 ;  /* 0x00000006040e7287 */ /* 0x000fe4000c000000 */
[----:B------:R-:W-:Y:S02]  /*2240*/  UIADD3 UR6, UPT, UPT, -UR4, URZ, URZ ;  /* 0x000000ff04067290 */ /* 0x000fe4000fffe1ff */
[----:B------:R-:W-:-:S02]  /*2250*/  UIADD3 UR9, UPT, UPT, -UR14, URZ, URZ ;  /* 0x000000ff0e097290 */ /* 0x000fc4000fffe1ff */
[----:B------:R-:W-:Y:S02]  /*2260*/  UIMAD UR12, UR11, UR6, UR5 ;  /* 0x000000060b0c72a4 */ /* 0x000fe4000f8e0205 */
[----:B------:R-:W-:Y:S02]  /*2270*/  UIMAD UR9, UR34, UR9, UR4 ;  /* 0x00000009220972a4 */ /* 0x000fe4000f8e0204 */
[----:B-1----:R-:W-:Y:S01]  /*2280*/  UIMAD UR11, UR7, UR30, UR10 ;  /* 0x0000001e070b72a4 */ /* 0x002fe2000f8e020a */
[----:B------:R-:W1:Y:S02]  /*2290*/  LDCU.64 UR4, c[0x0][0x4f8] ;  /* 0x00009f00ff0477ac */ /* 0x000e640008000a00 */
[----:B------:R-:W3:Y:S01]  /*22a0*/  LDCU UR6, c[0x0][0x500] ;  /* 0x0000a000ff0677ac */ /* 0x000ee20008000800 */
[----:B------:R-:W-:Y:S02]  /*22b0*/  UIMAD UR12, UR12, UR31, UR16 ;  /* 0x0000001f0c0c72a4 */ /* 0x000fe4000f8e0210 */
[----:B------:R-:W-:Y:S01]  /*22c0*/  UIMAD UR13, UR9, UR13, UR17 ;  /* 0x0000000d090d72a4 */ /* 0x000fe2000f8e0211 */
[----:B------:R-:W-:Y:S01]  /*22d0*/  UMOV UR35, UR52 ;  /* 0x0000003400237c82 */ /* 0x000fe20008000000 */
[----:B----4-:R-:W-:-:S10]  /*22e0*/  UMOV UR7, UR29 ;  /* 0x0000001d00077c82 */ /* 0x010fd40008000000 */
.L_x_36:
[----:B------:R-:W-:Y:S01]  /*22f0*/  @!P3 MOV R4, 0x3000 ;  /* 0x000030000004b802 */ /* 0x000fe20000000f00 */
[----:B------:R-:W-:Y:S01]  /*2300*/  ULEA UR9, UR7, UR36, 0x3 ;  /* 0x0000002407097291 */ /* 0x000fe2000f8e18ff */
[----:B--2---:R-:W-:Y:S11]  /*2310*/  @P0 BRA `(.L_x_31) ;  /* 0x00000000000c0947 */ /* 0x004ff60003800000 */
[----:B------:R-:W-:Y:S04]  /*2320*/  SHF.L.U32 R5, R3, 0x1f, RZ ;  /* 0x0000001f03057819 */ /* 0x000fe800000006ff */
[----:B------:R-:W2:Y:S02]  /*2330*/  SYNCS.PHASECHK.TRANS64.TRYWAIT P0, [UR9+0x88], R5 ;  /* 0x00008805ff0075a7 */ /* 0x000ea40008001109 */
[----:B--2---:R-:W-:Y:S05]  /*2340*/  @!P0 BRA `(.L_x_32) ;  /* 0x0000007000288947 */ /* 0x004fea0003800000 */
.L_x_31:
[----:B------:R4:W-:Y:S01]  /*2350*/  @!P3 SYNCS.ARRIVE.TRANS64 RZ, [UR9], R4 ;  /* 0x00000004ffffb9a7 */ /* 0x0009e20008000009 */
[----:B------:R-:W-:Y:S04]  /*2360*/  ULOP3.LUT UR8, UR37, 0x2, URZ, 0xfc, !UPT ;  /* 0x0000000225087892 */ /* 0x000fe8000f8efcff */
[----:B------:R-:W-:Y:S09]  /*2370*/  UISETP.NE.AND UP0, UPT, UR8, 0x2, UPT ;  /* 0x000000020800788c */ /* 0x000ff2000bf05270 */
[----:B------:R-:W-:Y:S05]  /*2380*/  BRA.U UP0, `(.L_x_33) ;  /* 0x0000000100047547 */ /* 0x000fea000b800000 */
[----:B-1-3--:R-:W-:Y:S05]  /*2390*/  BPT.TRAP 0x1 ;  /* 0x000000040000795c */ /* 0x00afea0000300000 */
.L_x_33:
[----:B------:R-:W-:Y:S04]  /*23a0*/  BSSY.RECONVERGENT B0, `(.L_x_34) ;  /* 0x0000003000007945 */ /* 0x000fe80003800200 */
[----:B------:R-:W-:Y:S05]  /*23b0*/  @P2 BRA `(.L_x_35) ;  /* 0x0000000000042947 */ /* 0x000fea0003800000 */
[----:B-1-3--:R-:W-:Y:S05]  /*23c0*/  BPT.TRAP 0x1 ;  /* 0x000000040000795c */ /* 0x00afea0000300000 */
.L_x_35:
[----:B-1-3--:R-:W-:Y:S05]  /*23d0*/  BSYNC.RECONVERGENT B0 ;  /* 0x0000000000007941 */ /* 0x00afea0003800200 */
.L_x_34:
        /* <DEDUP_REMOVED lines=27> */
[----:B------:R-:W-:Y:S01]  /*2590*/  UMOV UR43, 0x30000 ;  /* 0x00030000002b7882 */ /* 0x000fe20000000000 */
[----:B------:R-:W-:Y:S01]  /*25a0*/  UMOV UR46, 0x0 ;  /* 0x00000000002e7882 */ /* 0x000fe20000000000 */
[----:B------:R-:W-:Y:S01]  /*25b0*/  UMOV UR47, 0x10000000 ;  /* 0x10000000002f7882 */ /* 0x000fe20000000000 */
[----:B------:R-:W-:Y:S01]  /*25c0*/  UMOV UR17, UR9 ;  /* 0x0000000900117c82 */ /* 0x000fe20008000000 */
[----:B------:R-:W-:Y:S03]  /*25d0*/  UMOV UR18, UR10 ;  /* 0x0000000a00127c82 */ /* 0x000fe60008000000 */
[----:B------:R-:W-:Y:S01]  /*25e0*/  @UP2 UIADD3 UR28, UPT, UPT, UR21, URZ, URZ ;  /* 0x000000ff151c2290 */ /* 0x000fe2000fffe0ff */
[----:B------:R4:W-:Y:S03]  /*25f0*/  UTMALDG.5D.MULTICAST [UR16], [UR30], UR43, desc[UR46] ;  /* 0x00002e101e0073b4 */ /* 0x0009e6000802182b */
[----:B------:R-:W-:Y:S11]  /*2600*/  UISETP.NE.AND UP1, UPT, UR28, UR40, UPT ;  /* 0x000000281c00728c */ /* 0x000ff6000bf25270 */
[----:B------:R-:W-:Y:S04]  /*2610*/  @UP1 UIADD3 UR27, UPT, UPT, UR22, URZ, URZ ;  /* 0x000000ff161b1290 */ /* 0x000fe8000fffe0ff */
[----:B------:R-:W-:Y:S02]  /*2620*/  UISETP.NE.AND UP0, UPT, UR27, UR41, UPT ;  /* 0x000000291b00728c */ /* 0x000fe4000bf05270 */
[----:B---3--:R-:W-:Y:S09]  /*2630*/  UIADD3 UR8, UPT, UPT, UR26, 0x1, URZ ;  /* 0x000000011a087890 */ /* 0x008ff2000fffe0ff */
[----:B------:R-:W-:Y:S02]  /*2640*/  @UP0 UIADD3 UR8, UPT, UPT, UR26, URZ, URZ ;  /* 0x000000ff1a080290 */ /* 0x000fe4000fffe0ff */
[----:B------:R-:W-:Y:S05]  /*2650*/  UIADD3 UR7, UPT, UPT, UR35, -0x1, URZ ;  /* 0xffffffff23077890 */ /* 0x000fea000fffe0ff */
[----:B------:R-:W-:Y:S01]  /*2660*/  UMOV UR26, UR8 ;  /* 0x00000008001a7c82 */ /* 0x000fe20008000000 */
[----:B----4-:R-:W-:Y:S02]  /*2670*/  USEL UR22, UR27, URZ, UP0 ;  /* 0x000000ff1b167287 */ /* 0x010fe40008000000 */
[----:B------:R-:W-:Y:S02]  /*2680*/  UISETP.GT.U32.AND UP0, UPT, UR35, 0x1, UPT ;  /* 0x000000012300788c */ /* 0x000fe4000bf04070 */
[----:B------:R-:W-:Y:S02]  /*2690*/  USEL UR20, UR34, URZ, UP2 ;  /* 0x000000ff22147287 */ /* 0x000fe40009000000 */
[----:B------:R-:W-:Y:S01]  /*26a0*/  USEL UR21, UR28, URZ, UP1 ;  /* 0x000000ff1c157287 */ /* 0x000fe20008800000 */
[----:B------:R-:W-:Y:S01]  /*26b0*/  UMOV UR35, UR7 ;  /* 0x0000000700237c82 */ /* 0x000fe20008000000 */
[----:B------:R-:W-:Y:S03]  /*26c0*/  UMOV UR7, UR29 ;  /* 0x0000001d00077c82 */ /* 0x000fe60008000000 */
[----:B-1----:R-:W-:Y:S07]  /*26d0*/  BRA.U UP0, `(.L_x_36) ;  /* 0xfffffffd00047547 */ /* 0x002fee000b83ffff */
.L_x_30:
[----:B------:R-:W-:Y:S01]  /*26e0*/  SHF.L.U32 R4, R2, 0x1f, RZ ;  /* 0x0000001f02047819 */ /* 0x000fe200000006ff */
[----:B------:R-:W-:-:S03]  /*26f0*/  NOP ;  /* 0x0000000000007918 */ /* 0x000fc60000000000 */
[----:B--2---:R-:W2:Y:S02]  /*2700*/  SYNCS.PHASECHK.TRANS64.TRYWAIT P0, [UR36+0x160], R4 ;  /* 0x00016004ff0075a7 */ /* 0x004ea40008001124 */
[----:B--2---:R-:W-:Y:S05]  /*2710*/  @!P0 BRA `(.L_x_37) ;  /* 0x0000006c004c8947 */ /* 0x004fea0003800000 */
.L_x_147:
[----:B-1----:R-:W1:Y:S01]  /*2720*/  LDS.128 R4, [UR36+0x1a0] ;  /* 0x0001a024ff047984 */ /* 0x002e620008000c00 */
[----:B------:R-:W-:Y:S02]  /*2730*/  UIADD3 UR4, UPT, UPT, UR36, 0x168, URZ ;  /* 0x0000016824047890 */ /* 0x000fe4000fffe0ff */
[----:B------:R-:W-:Y:S01]  /*2740*/  UISETP.GE.AND UP0, UPT, UR39, 0x1, UPT ;  /* 0x000000012700788c */ /* 0x000fe2000bf06270 */
[----:B------:R-:W-:Y:S01]  /*2750*/  @!PT LDS RZ, [RZ] ;  /* 0x00000000fffff984 */ /* 0x000fe20000000800 */
[----:B------:R-:W-:Y:S01]  /*2760*/  @!PT LDS RZ, [RZ] ;  /* 0x00000000fffff984 */ /* 0x000fe20000000800 */
[----:B------:R-:W-:Y:S01]  /*2770*/  @!PT LDS RZ, [RZ] ;  /* 0x00000000fffff984 */ /* 0x000fe20000000800 */
[----:B------:R-:W-:Y:S01]  /*2780*/  @!PT LDS RZ, [RZ] ;  /* 0x00000000fffff984 */ /* 0x000fe20000000800 */
[----:B------:R2:W-:Y:S06]  /*2790*/  MEMBAR.ALL.CTA ;  /* 0x0000000000007992 */ /* 0x0005ec0000008000 */
[----:B--2---:R-:W2:Y:S01]  /*27a0*/  FENCE.VIEW.ASYNC.S ;  /* 0x00000000000073c6 */ /* 0x004ea20000000000 */
[----:B------:R-:W-:-:S09]  /*27b0*/  UPRMT UR4, URZ, 0x654, UR4 ;  /* 0x00000654ff047896 */ /* 0x000fd20008000004 */
[----:B--2---:R-:W-:Y:S01]  /*27c0*/  SYNCS.ARRIVE.TRANS64.RED.A1T0 RZ, [UR4], RZ ;  /* 0x000000ffffff79a7 */ /* 0x004fe20008100404 */
[----:B-1----:R-:W-:-:S13]  /*27d0*/  LOP3.LUT P0, RZ, R6, 0x1, RZ, 0xc0, !PT ;  /* 0x0000000106ff7812 */ /* 0x002fda000780c0ff */
[----:B------:R-:W-:Y:S01]  /*27e0*/  VOTEU.ANY UP1, P0 ;  /* 0x0000000000ff7886 */ /* 0x000fe20000020100 */
[----:B------:R-:W-:-:S13]  /*27f0*/  PLOP3.LUT P0, PT, PT, PT, UP1, 0x80, 0x8 ;  /* 0x000000000008781c */ /* 0x000fda0003f0f018 */
[----:B------:R-:W-:Y:S02]  /*2800*/  @P0 MOV R0, R4 ;  /* 0x0000000400000202 */ /* 0x000fe40000000f00 */
[----:B------:R-:W-:Y:S02]  /*2810*/  @P0 LOP3.LUT R4, R5, 0xffff, RZ, 0xc0, !PT ;  /* 0x0000ffff05040812 */ /* 0x000fe400078ec0ff */
[----:B------:R-:W-:Y:S02]  /*2820*/  @P0 R2UR UR6, R0 ;  /* 0x00000000000602ca */ /* 0x000fe400000e0000 */
[----:B------:R-:W-:-:S11]  /*2830*/  @P0 R2UR UR5, R4 ;  /* 0x00000000040502ca */ /* 0x000fd600000e0000 */
[----:B------:R-:W-:Y:S02]  /*2840*/  @UP1 UMOV UR50, UR6 ;  /* 0x0000000600321c82 */ /* 0x000fe40008000000 */
[----:B------:R-:W-:Y:S01]  /*2850*/  @UP1 UMOV UR49, UR5 ;  /* 0x0000000500311c82 */ /* 0x000fe20008000000 */
[----:B------:R-:W-:Y:S05]  /*2860*/  BRA.U !UP0, `(.L_x_38) ;  /* 0x0000000108d47547 */ /* 0x000fea000b800000 */
[----:B------:R-:W1:Y:S01]  /*2870*/  LDCU.128 UR16, c[0x0][0xc10] ;  /* 0x00018200ff1077ac */ /* 0x000e620008000c00 */
[----:B------:R-:W2:Y:S01]  /*2880*/  LDCU UR21, c[0x0][0xc20] ;  /* 0x00018400ff1577ac */ /* 0x000ea20008000800 */
[----:B------:R-:W3:Y:S01]  /*2890*/  LDCU UR20, c[0x0][0xc0c] ;  /* 0x00018180ff1477ac */ /* 0x000ee20008000800 */
[----:B------:R-:W4:Y:S01]  /*28a0*/  LDCU.64 UR8, c[0x0][0xc28] ;  /* 0x00018500ff0877ac */ /* 0x000f220008000a00 */
[----:B------:R-:W-:Y:S02]  /*28b0*/  UISETP.NE.AND UP3, UPT, UR39, 0x1, UPT ;  /* 0x000000012700788c */ /* 0x000fe4000bf65270 */
[----:B-1----:R-:W-:Y:S02]  /*28c0*/  UIMAD.WIDE.U32 UR4, UR53, UR19, URZ ;  /* 0x00000013350472a5 */ /* 0x002fe4000f8e00ff */
[----:B------:R-:W-:Y:S02]  /*28d0*/  UIMAD.WIDE.U32 UR6, UR54, UR16, URZ ;  /* 0x00000010360672a5 */ /* 0x000fe4000f8e00ff */
[----:B------:R-:W-:-:S02]  /*28e0*/  UISETP.NE.AND UP0, UPT, UR18, 0x1, UPT ;  /* 0x000000011200788c */ /* 0x000fc4000bf05270 */
[----:B------:R-:W-:Y:S01]  /*28f0*/  UIMAD.WIDE.U32 UR14, UR49, UR19, URZ ;  /* 0x00000013310e72a5 */ /* 0x000fe2000f8e00ff */
[----:B------:R-:W-:Y:S01]  /*2900*/  UMOV UR4, UR5 ;  /* 0x0000000500047c82 */ /* 0x000fe20008000000 */
[----:B---3--:R-:W-:Y:S02]  /*2910*/  UISETP.NE.AND UP2, UPT, UR20, 0x1, UPT ;  /* 0x000000011400788c */ /* 0x008fe4000bf45270 */
[----:B--2---:R-:W-:Y:S02]  /*2920*/  USHF.R.U32.HI UR5, URZ, UR21, UR4 ;  /* 0x00000015ff057299 */ /* 0x004fe40008011604 */
[----:B------:R-:W-:Y:S01]  /*2930*/  UIMAD.WIDE.U32 UR12, UR50, UR16, URZ ;  /* 0x00000010320c72a5 */ /* 0x000fe2000f8e00ff */
[----:B------:R-:W-:Y:S01]  /*2940*/  UMOV UR4, UR7 ;  /* 0x0000000700047c82 */ /* 0x000fe20008000000 */
[----:B------:R-:W-:Y:S02]  /*2950*/  USEL UR5, UR53, UR5, !UP0 ;  /* 0x0000000535057287 */ /* 0x000fe4000c000000 */
[----:B------:R-:W-:-:S02]  /*2960*/  USHF.R.U32.HI UR4, URZ, UR17, UR4 ;  /* 0x00000011ff047299 */ /* 0x000fc40008011604 */
[----:B----4-:R-:W-:Y:S02]  /*2970*/  UIMAD.WIDE.U32 UR10, UR5, UR8, URZ ;  /* 0x00000008050a72a5 */ /* 0x010fe4000f8e00ff */
[----:B------:R-:W-:Y:S01]  /*2980*/  USEL UR6, UR54, UR4, !UP2 ;  /* 0x0000000436067287 */ /* 0x000fe2000d000000 */
[----:B------:R-:W-:Y:S02]  /*2990*/  UMOV UR12, UR13 ;  /* 0x0000000d000c7c82 */ /* 0x000fe40008000000 */
[----:B------:R-:W-:Y:S01]  /*29a0*/  UMOV UR4, UR15 ;  /* 0x0000000f00047c82 */ /* 0x000fe20008000000 */
[----:B------:R-:W-:Y:S01]  /*29b0*/  UIMAD.WIDE.U32 UR14, UR6, UR8, URZ ;  /* 0x00000008060e72a5 */ /* 0x000fe2000f8e00ff */
[----:B------:R-:W-:Y:S01]  /*29c0*/  UMOV UR10, UR11 ;  /* 0x0000000b000a7c82 */ /* 0x000fe20008000000 */
[----:B------:R-:W-:Y:S02]  /*29d0*/  USHF.R.U32.HI UR4, URZ, UR21, UR4 ;  /* 0x00000015ff047299 */ /* 0x000fe40008011604 */
[----:B------:R-:W-:-:S03]  /*29e0*/  @UP3 USHF.R.U32.HI UR5, URZ, UR9, UR10 ;  /* 0x00000009ff053299 */ /* 0x000fc6000801160a */
[----:B------:R-:W-:Y:S01]  /*29f0*/  UMOV UR14, UR15 ;  /* 0x0000000f000e7c82 */ /* 0x000fe20008000000 */
[----:B------:R-:W-:Y:S02]  /*2a00*/  USHF.R.U32.HI UR17, URZ, UR17, UR12 ;  /* 0x00000011ff117299 */ /* 0x000fe4000801160c */
[----:B------:R-:W-:Y:S02]  /*2a10*/  USEL UR4, UR49, UR4, !UP0 ;  /* 0x0000000431047287 */ /* 0x000fe4000c000000 */
[----:B------:R-:W-:Y:S02]  /*2a20*/  @UP3 USHF.R.U32.HI UR6, URZ, UR9, UR14 ;  /* 0x00000009ff063299 */ /* 0x000fe4000801160e */
[----:B------:R-:W-:Y:S02]  /*2a30*/  UIMAD UR7, UR39, UR5, URZ ;  /* 0x00000005270772a4 */ /* 0x000fe4000f8e02ff */
[----:B------:R-:W-:Y:S02]  /*2a40*/  USEL UR5, UR50, UR17, !UP2 ;  /* 0x0000001132057287 */ /* 0x000fe4000d000000 */
[----:B------:R-:W-:-:S02]  /*2a50*/  UIMAD UR12, UR39, UR6, URZ ;  /* 0x00000006270c72a4 */ /* 0x000fc4000f8e02ff */
[----:B------:R-:W-:Y:S02]  /*2a60*/  UISETP.GE.AND UP0, UPT, UR4, UR7, UPT ;  /* 0x000000070400728c */ /* 0x000fe4000bf06270 */
[----:B------:R-:W-:Y:S02]  /*2a70*/  UIMAD.WIDE.U32 UR10, UR4, UR8, URZ ;  /* 0x00000008040a72a5 */ /* 0x000fe4000f8e00ff */
[----:B------:R-:W-:Y:S02]  /*2a80*/  UISETP.GE.OR UP0, UPT, UR5, UR12, UP0 ;  /* 0x0000000c0500728c */ /* 0x000fe40008706670 */
[----:B------:R-:W-:Y:S02]  /*2a90*/  UIMAD.WIDE.U32 UR12, UR5, UR8, URZ ;  /* 0x00000008050c72a5 */ /* 0x000fe4000f8e00ff */
[----:B------:R-:W-:Y:S01]  /*2aa0*/  UIADD3 UR10, UPT, UPT, -UR4, URZ, URZ ;  /* 0x000000ff040a7290 */ /* 0x000fe2000fffe1ff */
[----:B------:R-:W-:Y:S01]  /*2ab0*/  UMOV UR8, UR11 ;  /* 0x0000000b00087c82 */ /* 0x000fe20008000000 */
[----:B------:R-:W-:-:S02]  /*2ac0*/  UIADD3 UR11, UPT, UPT, -UR5, URZ, URZ ;  /* 0x000000ff050b7290 */ /* 0x000fc4000fffe1ff */
[----:B------:R-:W-:-:S03]  /*2ad0*/  USHF.R.U32.HI UR8, URZ, UR9, UR8 ;  /* 0x00000009ff087299 */ /* 0x000fc60008011608 */
[----:B------:R-:W-:Y:S01]  /*2ae0*/  @!UP0 UMOV UR7, UR13 ;  /* 0x0000000d00078c82 */ /* 0x000fe20008000000 */
[----:B------:R-:W-:Y:S02]  /*2af0*/  UIMAD UR10, UR18, UR10, UR49 ;  /* 0x0000000a120a72a4 */ /* 0x000fe4000f8e0231 */
[----:B------:R-:W-:Y:S02]  /*2b00*/  USEL UR8, UR4, UR8, !UP3 ;  /* 0x0000000804087287 */ /* 0x000fe4000d800000 */
[----:B------:R-:W-:Y:S02]  /*2b10*/  @!UP0 USHF.R.U32.HI UR7, URZ, UR9, UR7 ;  /* 0x00000009ff078299 */ /* 0x000fe40008011607 */
[----:B------:R-:W-:Y:S02]  /*2b20*/  UIADD3 UR9, UPT, UPT, -UR8, URZ, URZ ;  /* 0x000000ff08097290 */ /* 0x000fe4000fffe1ff */
[----:B------:R-:W-:Y:S02]  /*2b30*/  @!UP0 USEL UR7, UR5, UR7, !UP3 ;  /* 0x0000000705078287 */ /* 0x000fe4000d800000 */
[----:B------:R-:W-:-:S02]  /*2b40*/  UIMAD UR9, UR39, UR9, UR4 ;  /* 0x00000009270972a4 */ /* 0x000fc4000f8e0204 */
[----:B------:R-:W-:Y:S02]  /*2b50*/  @!UP0 UIADD3 UR8, UPT, UPT, UR8, -UR7, URZ ;  /* 0x8000000708088290 */ /* 0x000fe4000fffe0ff */
[----:B------:R-:W-:Y:S02]  /*2b60*/  @!UP0 UIMAD UR7, UR9, UR6, UR7 ;  /* 0x00000006090782a4 */ /* 0x000fe4000f8e0207 */
[----:B------:R-:W-:Y:S02]  /*2b70*/  @!UP0 UIMAD UR4, UR39, UR8, UR5 ;  /* 0x00000008270482a4 */ /* 0x000fe4000f8e0205 */
[----:B------:R-:W-:Y:S02]  /*2b80*/  UIMAD UR6, UR20, UR11, UR50 ;  /* 0x0000000b140672a4 */ /* 0x000fe4000f8e0232 */
[----:B------:R-:W-:Y:S01]  /*2b90*/  UIMAD UR49, UR4, UR18, UR10 ;  /* 0x00000012043172a4 */ /* 0x000fe2000f8e020a */
[----:B------:R-:W-:Y:S02]  /*2ba0*/  @!UP0 UMOV UR5, UR7 ;  /* 0x0000000700058c82 */ /* 0x000fe40008000000 */
[----:B------:R-:W-:-:S12]  /*2bb0*/  UIMAD UR50, UR5, UR20, UR6 ;  /* 0x00000014053272a4 */ /* 0x000fd8000f8e0206 */
.L_x_38:
[----:B------:R-:W1:Y:S02]  /*2bc0*/  LDCU UR4, c[0x0][0xc30] ;  /* 0x00018600ff0477ac */ /* 0x000e640008000800 */
[----:B-1----:R-:W-:-:S09]  /*2bd0*/  UISETP.NE.AND UP0, UPT, UR4, 0x1, UPT ;  /* 0x000000010400788c */ /* 0x002fd2000bf05270 */
[----:B------:R-:W-:Y:S05]  /*2be0*/  BRA.U UP0, `(.L_x_39) ;  /* 0x0000000100447547 */ /* 0x000fea000b800000 */
[----:B------:R-:W1:Y:S01]  /*2bf0*/  LDCU.128 UR8, c[0x0][0xc10] ;  /* 0x00018200ff0877ac */ /* 0x000e620008000c00 */
[----:B------:R-:W2:Y:S01]  /*2c00*/  LDCU UR12, c[0x0][0xc0c] ;  /* 0x00018180ff0c77ac */ /* 0x000ea20008000800 */
[----:B------:R-:W3:Y:S01]  /*2c10*/  LDCU UR13, c[0x0][0xc20] ;  /* 0x00018400ff0d77ac */ /* 0x000ee20008000800 */
[----:B-1----:R-:W-:Y:S02]  /*2c20*/  UIMAD.WIDE.U32 UR6, UR50, UR8, URZ ;  /* 0x00000008320672a5 */ /* 0x002fe4000f8e00ff */
[----:B------:R-:W-:Y:S02]  /*2c30*/  UIMAD.WIDE.U32 UR4, UR49, UR11, URZ ;  /* 0x0000000b310472a5 */ /* 0x000fe4000f8e00ff */
[----:B--2---:R-:W-:Y:S02]  /*2c40*/  UISETP.NE.AND UP2, UPT, UR12, 0x1, UPT ;  /* 0x000000010c00788c */ /* 0x004fe4000bf45270 */
[----:B------:R-:W-:Y:S01]  /*2c50*/  UISETP.NE.AND UP0, UPT, UR10, 0x1, UPT ;  /* 0x000000010a00788c */ /* 0x000fe2000bf05270 */
[----:B------:R-:W-:-:S02]  /*2c60*/  UMOV UR6, UR7 ;  /* 0x0000000700067c82 */ /* 0x000fc40008000000 */
[----:B------:R-:W-:Y:S01]  /*2c70*/  UMOV UR4, UR5 ;  /* 0x0000000500047c82 */ /* 0x000fe20008000000 */
[----:B------:R-:W-:Y:S02]  /*2c80*/  USHF.R.U32.HI UR6, URZ, UR9, UR6 ;  /* 0x00000009ff067299 */ /* 0x000fe40008011606 */
[----:B---3--:R-:W-:Y:S02]  /*2c90*/  USHF.R.U32.HI UR4, URZ, UR13, UR4 ;  /* 0x0000000dff047299 */ /* 0x008fe40008011604 */
[----:B------:R-:W-:Y:S02]  /*2ca0*/  USEL UR5, UR50, UR6, !UP2 ;  /* 0x0000000632057287 */ /* 0x000fe4000d000000 */
[----:B------:R-:W-:-:S04]  /*2cb0*/  USEL UR4, UR49, UR4, !UP0 ;  /* 0x0000000431047287 */ /* 0x000fc8000c000000 */
[----:B------:R-:W-:Y:S02]  /*2cc0*/  UIADD3 UR6, UPT, UPT, UR5, -UR4, URZ ;  /* 0x8000000405067290 */ /* 0x000fe4000fffe0ff */
[----:B------:R-:W-:Y:S02]  /*2cd0*/  UIADD3 UR4, UPT, UPT, -UR5, UR4, URZ ;  /* 0x0000000405047290 */ /* 0x000fe4000fffe1ff */
[----:B------:R-:W-:Y:S02]  /*2ce0*/  UIMAD UR49, UR6, UR10, UR49 ;  /* 0x0000000a063172a4 */ /* 0x000fe4000f8e0231 */
[----:B------:R-:W-:-:S12]  /*2cf0*/  UIMAD UR50, UR4, UR12, UR50 ;  /* 0x0000000c043272a4 */ /* 0x000fd8000f8e0232 */
.L_x_39:
[----:B------:R-:W-:Y:S01]  /*2d00*/  R2UR UR5, R58 ;  /* 0x000000003a0572ca */ /* 0x000fe200000e0000 */
[----:B------:R-:W-:Y:S01]  /*2d10*/  UMOV UR34, UR42 ;  /* 0x0000002a00227c82 */ /* 0x000fe20008000000 */
[----:B------:R-:W-:Y:S02]  /*2d20*/  R2UR UR4, R57 ;  /* 0x00000000390472ca */ /* 0x000fe400000e0000 */
[----:B------:R-:W-:Y:S02]  /*2d30*/  PLOP3.LUT P1, PT, PT, PT, PT, 0x80, 0x8 ;  /* 0x000000000008781c */ /* 0x000fe40003f2f070 */
[----:B------:R-:W-:-:S07]  /*2d40*/  LOP3.LUT R2, R2, 0x1, RZ, 0x3c, !PT ;  /* 0x0000000102027812 */ /* 0x000fce00078e3cff */
[----:B------:R-:W-:Y:S02]  /*2d50*/  UIADD3 UR51, UPT, UPT, UR50, UR5, URZ ;  /* 0x0000000532337290 */ /* 0x000fe4000fffe0ff */
[----:B------:R-:W-:Y:S01]  /*2d60*/  UIADD3 UR24, UPT, UPT, UR49, UR4, URZ ;  /* 0x0000000431187290 */ /* 0x000fe2000fffe0ff */
[----:B------:R-:W-:Y:S11]  /*2d70*/  BRA.U UP1, `(.L_x_40) ;  /* 0xffffffe901dc7547 */ /* 0x000ff6000b83ffff */
[----:B------:R-:W-:Y:S01]  /*2d80*/  UIADD3 UR36, UPT, UPT, UR36, 0x88, URZ ;  /* 0x0000008824247890 */ /* 0x000fe2000fffe0ff */
[----:B------:R-:W-:-:S03]  /*2d90*/  SHF.L.U32 R2, R3, 0x1f, RZ ;  /* 0x0000001f03027819 */ /* 0x000fc600000006ff */
[----:B------:R-:W-:-:S09]  /*2da0*/  ULEA UR4, UR29, UR36, 0x3 ;  /* 0x000000241d047291 */ /* 0x000fd2000f8e18ff */
[----:B------:R-:W1:Y:S02]  /*2db0*/  SYNCS.PHASECHK.TRANS64.TRYWAIT P0, [UR4], R2 ;  /* 0x00000002ff0075a7 */ /* 0x000e640008001104 */
[----:B-1----:R-:W-:Y:S05]  /*2dc0*/  @!P0 BRA `(.L_x_41) ;  /* 0x0000006400b88947 */ /* 0x002fea0003800000 */
.L_x_149:
[----:B------:R-:W-:-:S04]  /*2dd0*/  UIADD3 UR4, UPT, UPT, UR29, 0x1, URZ ;  /* 0x000000011d047890 */ /* 0x000fc8000fffe0ff */
[----:B------:R-:W-:-:S04]  /*2de0*/  UISETP.NE.AND UP0, UPT, UR4, 0x11, UPT ;  /* 0x000000110400788c */ /* 0x000fc8000bf05270 */
[----:B------:R-:W-:Y:S02]  /*2df0*/  USEL UR6, URZ, 0x1, UP0 ;  /* 0x00000001ff067887 */ /* 0x000fe40008000000 */
[----:B------:R-:W-:-:S04]  /*2e00*/  USEL UR4, UR4, URZ, UP0 ;  /* 0x000000ff04047287 */ /* 0x000fc80008000000 */
[----:B------:R-:W-:Y:S01]  /*2e10*/  ULEA UR5, UR4, UR36, 0x3 ;  /* 0x0000002404057291 */ /* 0x000fe2000f8e18ff */
[----:B-1----:R-:W-:-:S04]  /*2e20*/  LOP3.LUT R2, R3, UR6, RZ, 0x3c, !PT ;  /* 0x0000000603027c12 */ /* 0x002fc8000f8e3cff */
[----:B------:R-:W-:-:S04]  /*2e30*/  SHF.L.U32 R3, R2, 0x1f, RZ ;  /* 0x0000001f02037819 */ /* 0x000fc800000006ff */
[----:B------:R-:W1:Y:S02]  /*2e40*/  SYNCS.PHASECHK.TRANS64.TRYWAIT P0, [UR5], R3 ;  /* 0x00000003ff0075a7 */ /* 0x000e640008001105 */
[----:B-1----:R-:W-:Y:S05]  /*2e50*/  @!P0 BRA `(.L_x_42) ;  /* 0x0000006400ac8947 */ /* 0x002fea0003800000 */
.L_x_151:
[----:B------:R-:W-:-:S04]  /*2e60*/  UIADD3 UR4, UPT, UPT, UR4, 0x1, URZ ;  /* 0x0000000104047890 */ /* 0x000fc8000fffe0ff */
[----:B------:R-:W-:-:S04]  /*2e70*/  UISETP.NE.AND UP0, UPT, UR4, 0x11, UPT ;  /* 0x000000110400788c */ /* 0x000fc8000bf05270 */
[----:B------:R-:W-:Y:S02]  /*2e80*/  USEL UR6, URZ, 0x1, UP0 ;  /* 0x00000001ff067887 */ /* 0x000fe40008000000 */
[----:B------:R-:W-:-:S04]  /*2e90*/  USEL UR4, UR4, URZ, UP0 ;  /* 0x000000ff04047287 */ /* 0x000fc80008000000 */
[----:B------:R-:W-:Y:S01]  /*2ea0*/  ULEA UR5, UR4, UR36, 0x3 ;  /* 0x0000002404057291 */ /* 0x000fe2000f8e18ff */
[----:B------:R-:W-:-:S04]  /*2eb0*/  LOP3.LUT R2, R2, UR6, RZ, 0x3c, !PT ;  /* 0x0000000602027c12 */ /* 0x000fc8000f8e3cff */
[----:B-1----:R-:W-:-:S04]  /*2ec0*/  SHF.L.U32 R3, R2, 0x1f, RZ ;  /* 0x0000001f02037819 */ /* 0x002fc800000006ff */
[----:B------:R-:W1:Y:S02]  /*2ed0*/  SYNCS.PHASECHK.TRANS64.TRYWAIT P0, [UR5], R3 ;  /* 0x00000003ff0075a7 */ /* 0x000e640008001105 */
[----:B-1----:R-:W-:Y:S05]  /*2ee0*/  @!P0 BRA `(.L_x_43) ;  /* 0x0000006400a08947 */ /* 0x002fea0003800000 */
.L_x_153:
        /* <DEDUP_REMOVED lines=9> */
.L_x_155:
        /* <DEDUP_REMOVED lines=9> */
.L_x_157:
        /* <DEDUP_REMOVED lines=9> */
.L_x_159:
        /* <DEDUP_REMOVED lines=9> */
.L_x_161:
        /* <DEDUP_REMOVED lines=9> */
.L_x_163:
        /* <DEDUP_REMOVED lines=9> */
.L_x_165:
        /* <DEDUP_REMOVED lines=9> */
.L_x_167:
        /* <DEDUP_REMOVED lines=9> */
.L_x_169:
        /* <DEDUP_REMOVED lines=9> */
.L_x_171:
        /* <DEDUP_REMOVED lines=9> */
.L_x_173:
        /* <DEDUP_REMOVED lines=9> */
.L_x_175:
        /* <DEDUP_REMOVED lines=9> */
.L_x_177:
        /* <DEDUP_REMOVED lines=9> */
.L_x_179:
[----:B------:R-:W-:-:S04]  /*3640*/  UIADD3 UR4, UPT, UPT, UR4, 0x1, URZ ;  /* 0x0000000104047890 */ /* 0x000fc8000fffe0ff */
[----:B------:R-:W-:-:S04]  /*3650*/  UISETP.NE.AND UP0, UPT, UR4, 0x11, UPT ;  /* 0x000000110400788c */ /* 0x000fc8000bf05270 */
[----:B------:R-:W-:Y:S02]  /*3660*/  USEL UR5, URZ, 0x1, UP0 ;  /* 0x00000001ff057887 */ /* 0x000fe40008000000 */
[----:B------:R-:W-:-:S04]  /*3670*/  USEL UR4, UR4, URZ, UP0 ;  /* 0x000000ff04047287 */ /* 0x000fc80008000000 */
[----:B------:R-:W-:Y:S01]  /*3680*/  ULEA UR4, UR4, UR36, 0x3 ;  /* 0x0000002404047291 */ /* 0x000fe2000f8e18ff */
[----:B------:R-:W-:-:S04]  /*3690*/  LOP3.LUT R2, R2, UR5, RZ, 0x3c, !PT ;  /* 0x0000000502027c12 */ /* 0x000fc8000f8e3cff */
[----:B------:R-:W-:Y:S01]  /*36a0*/  SHF.L.U32 R2, R2, 0x1f, RZ ;  /* 0x0000001f02027819 */ /* 0x000fe200000006ff */
[----:B-1----:R-:W-:-:S07]  /*36b0*/  IMAD.U32 R0, RZ, RZ, UR4 ;  /* 0x00000004ff007e24 */ /* 0x002fce000f8e00ff */
.L_x_57:
[----:B-1----:R1:W2:Y:S02]  /*36c0*/  SYNCS.PHASECHK.TRANS64.TRYWAIT P0, [R0+URZ], R2 ;  /* 0x00000002000075a7 */ /* 0x0022a400080011ff */
[----:B--2---:R-:W-:Y:S05]  /*36d0*/  @!P0 NANOSLEEP.SYNCS 0x989680 ;  /* 0x009896800000895d */ /* 0x004fea0003900000 */
[----:B------:R-:W2:Y:S02]  /*36e0*/  @!P0 SYNCS.PHASECHK.TRANS64 P0, [R0+URZ], R2 ;  /* 0x00000002000085a7 */ /* 0x000ea400080010ff */
[----:B--2---:R-:W-:Y:S05]  /*36f0*/  @P0 EXIT ;  /* 0x000000000000094d */ /* 0x004fea0003800000 */
[----:B------:R-:W-:Y:S05]  /*3700*/  BRA `(.L_x_57) ;  /* 0xfffffffc00ec7947 */ /* 0x000fea000383ffff */
.L_x_22:
[----:B------:R-:W2:Y:S02]  /*3710*/  S2UR UR4, SR_CgaCtaId ;  /* 0x00000000000479c3 */ /* 0x000ea40000008800 */
[----:B--2---:R-:W-:-:S04]  /*3720*/  UISETP.NE.AND UP0, UPT, UR4, URZ, UPT ;  /* 0x000000ff0400728c */ /* 0x004fc8000bf05270 */
[----:B------:R-:W-:-:S09]  /*3730*/  UISETP.NE.OR UP0, UPT, UR18, 0x1, UP0 ;  /* 0x000000011200788c */ /* 0x000fd20008705670 */
[----:B------:R-:W-:Y:S05]  /*3740*/  BRA.U UP0, `(.L_x_58) ;  /* 0x0000000100b47547 */ /* 0x000fea000b800000 */
[----:B------:R-:W2:Y:S01]  /*3750*/  S2UR UR5, SR_CgaCtaId ;  /* 0x00000000000579c3 */ /* 0x000ea20000008800 */
[----:B------:R-:W-:Y:S01]  /*3760*/  UMOV UR4, 0x400 ;  /* 0x0000040000047882 */ /* 0x000fe20000000000 */
[----:B------:R-:W-:Y:S01]  /*3770*/  HFMA2 R3, -RZ, RZ, 0, 5.9604644775390625e-08 ;  /* 0x00000001ff037431 */ /* 0x000fe200000001ff */
[----:B------:R-:W-:Y:S01]  /*3780*/  ISETP.GE.U32.AND P0, PT, R2, 0x2, PT ;  /* 0x000000020200780c */ /* 0x000fe20003f06070 */
[----:B------:R-:W-:Y:S01]  /*3790*/  IMAD.MOV.U32 R8, RZ, RZ, RZ ;  /* 0x000000ffff087224 */ /* 0x000fe200078e00ff */
[----:B--2---:R-:W-:-:S04]  /*37a0*/  ULEA UR4, UR5, UR4, 0x18 ;  /* 0x0000000405047291 */ /* 0x004fc8000f8ec0ff */
[----:B------:R-:W-:Y:S02]  /*37b0*/  UIADD3 UR5, UPT, UPT, UR4, 0x168, URZ ;  /* 0x0000016804057890 */ /* 0x000fe4000fffe0ff */
[----:B------:R-:W-:Y:S02]  /*37c0*/  UIADD3 UR8, UPT, UPT, UR4, 0x160, URZ ;  /* 0x0000016004087890 */ /* 0x000fe4000fffe0ff */
[----:B------:R-:W-:-:S12]  /*37d0*/  UPRMT UR5, URZ, 0x654, UR5 ;  /* 0x00000654ff057896 */ /* 0x000fd80008000005 */
.L_x_61:
[----:B------:R-:W-:Y:S01]  /*37e0*/  SHF.L.U32 R6, R3, 0x1f, RZ ;  /* 0x0000001f03067819 */ /* 0x000fe200000006ff */
[----:B------:R-:W-:Y:S02]  /*37f0*/  IMAD.U32 R4, RZ, RZ, UR8 ;  /* 0x00000008ff047e24 */ /* 0x000fe4000f8e00ff */
[----:B------:R-:W-:Y:S01]  /*3800*/  @!P0 IMAD.MOV.U32 R5, RZ, RZ, 0x10 ;  /* 0x00000010ff058424 */ /* 0x000fe200078e00ff */
[----:B------:R-:W2:Y:S02]  /*3810*/  SYNCS.PHASECHK.TRANS64.TRYWAIT P1, [UR4+0x168], R6 ;  /* 0x00016806ff0075a7 */ /* 0x000ea40008021104 */
[----:B------:R-:W-:-:S04]  /*3820*/  PRMT R4, R2, 0x654, R4 ;  /* 0x0000065402047816 */ /* 0x000fc80000000004 */
[----:B------:R-:W-:Y:S01]  /*3830*/  SEL R0, R4, R0, !P0 ;  /* 0x0000000004007207 */ /* 0x000fe20004000000 */
[----:B--2---:R-:W-:Y:S06]  /*3840*/  @!P1 BRA `(.L_x_59) ;  /* 0x0000006000989947 */ /* 0x004fec0003800000 */
.L_x_181:
[----:B------:R-:W-:Y:S01]  /*3850*/  UIADD3 UR6, UPT, UPT, UR4, 0x1a0, URZ ;  /* 0x000001a004067890 */ /* 0x000fe2000fffe0ff */
[----:B------:R3:W-:Y:S01]  /*3860*/  @!P0 SYNCS.ARRIVE.TRANS64.RED RZ, [R0+URZ], R5 ;  /* 0x0000000500ff89a7 */ /* 0x0007e200080004ff */
[----:B------:R-:W-:Y:S01]  /*3870*/  UIADD3 UR7, UPT, UPT, UR4, 0x160, URZ ;  /* 0x0000016004077890 */ /* 0x000fe2000fffe0ff */
[----:B------:R-:W-:-:S08]  /*3880*/  LOP3.LUT R3, R3, 0x1, RZ, 0x3c, !PT ;  /* 0x0000000103037812 */ /* 0x000fd000078e3cff */
[----:B------:R-:W-:Y:S06]  /*3890*/  UGETNEXTWORKID.BROADCAST [UR6], [UR7] ;  /* 0x00000000060073ca */ /* 0x000fec0008000100 */
[----:B---3--:R-:W-:-:S04]  /*38a0*/  SHF.L.U32 R5, R8, 0x1f, RZ ;  /* 0x0000001f08057819 */ /* 0x008fc800000006ff */
[----:B------:R-:W3:Y:S02]  /*38b0*/  SYNCS.PHASECHK.TRANS64.TRYWAIT P1, [UR4+0x160], R5 ;  /* 0x00016005ff0075a7 */ /* 0x000ee40008021104 */
[----:B---3--:R-:W-:Y:S05]  /*38c0*/  @!P1 BRA `(.L_x_60) ;  /* 0x0000006000909947 */ /* 0x008fea0003800000 */
.L_x_183:
[----:B--2---:R-:W2:Y:S01]  /*38d0*/  LDS.128 R4, [UR4+0x1a0] ;  /* 0x0001a004ff047984 */ /* 0x004ea20008000c00 */
[----:B------:R-:W-:Y:S01]  /*38e0*/  LOP3.LUT R8, R8, 0x1, RZ, 0x3c, !PT ;  /* 0x0000000108087812 */ /* 0x000fe200078e3cff */
[----:B------:R-:W-:Y:S01]  /*38f0*/  @!PT LDS RZ, [RZ] ;  /* 0x00000000fffff984 */ /* 0x000fe20000000800 */
[----:B------:R-:W-:Y:S01]  /*3900*/  @!PT LDS RZ, [RZ] ;  /* 0x00000000fffff984 */ /* 0x000fe20000000800 */
[----:B------:R-:W-:Y:S01]  /*3910*/  @!PT LDS RZ, [RZ] ;  /* 0x00000000fffff984 */ /* 0x000fe20000000800 */
[----:B------:R-:W-:Y:S01]  /*3920*/  @!PT LDS RZ, [RZ] ;  /* 0x00000000fffff984 */ /* 0x000fe20000000800 */
[----:B------:R3:W-:Y:S06]  /*3930*/  MEMBAR.ALL.CTA ;  /* 0x0000000000007992 */ /* 0x0007ec0000008000 */
[----:B---3--:R-:W3:Y:S02]  /*3940*/  FENCE.VIEW.ASYNC.S ;  /* 0x00000000000073c6 */ /* 0x008ee40000000000 */
[----:B---3--:R-:W-:Y:S01]  /*3950*/  SYNCS.ARRIVE.TRANS64.RED.A1T0 RZ, [UR5], RZ ;  /* 0x000000ffffff79a7 */ /* 0x008fe20008100405 */
[----:B--2---:R-:W-:-:S13]  /*3960*/  LOP3.LUT P1, RZ, R6, 0x1, RZ, 0xc0, !PT ;  /* 0x0000000106ff7812 */ /* 0x004fda000782c0ff */
[----:B------:R-:W-:Y:S05]  /*3970*/  @P1 BRA `(.L_x_61) ;  /* 0xfffffffc00981947 */ /* 0x000fea000383ffff */
[----:B------:R-:W-:-:S04]  /*3980*/  SHF.L.U32 R0, R3, 0x1f, RZ ;  /* 0x0000001f03007819 */ /* 0x000fc800000006ff */
[----:B------:R-:W2:Y:S02]  /*3990*/  SYNCS.PHASECHK.TRANS64 P0, [UR4+0x168], R0 ;  /* 0x00016800ff0075a7 */ /* 0x000ea40008001004 */
[----:B-12---:R-:W-:Y:S05]  /*39a0*/  @P0 EXIT ;  /* 0x000000000000094d */ /* 0x006fea0003800000 */
[----:B------:R-:W-:-:S07]  /*39b0*/  MOV R0, UR4 ;  /* 0x0000000400007c02 */ /* 0x000fce0008000f00 */
.L_x_62:
[----:B-1----:R-:W-:-:S04]  /*39c0*/  SHF.L.U32 R2, R3, 0x1f, RZ ;  /* 0x0000001f03027819 */ /* 0x002fc800000006ff */
[----:B------:R1:W2:Y:S03]  /*39d0*/  SYNCS.PHASECHK.TRANS64.TRYWAIT P0, [R0+URZ+0x168], R2 ;  /* 0x00016802000075a7 */ /* 0x0002a600080011ff */
[----:B--2---:R-:W-:Y:S05]  /*39e0*/  @!P0 NANOSLEEP.SYNCS 0x989680 ;  /* 0x009896800000895d */ /* 0x004fea0003900000 */
[----:B------:R-:W2:Y:S02]  /*39f0*/  @!P0 SYNCS.PHASECHK.TRANS64 P0, [R0+URZ+0x168], R2 ;  /* 0x00016802000085a7 */ /* 0x000ea400080010ff */
[----:B--2---:R-:W-:Y:S05]  /*3a00*/  @P0 EXIT ;  /* 0x000000000000094d */ /* 0x004fea0003800000 */
[----:B------:R-:W-:Y:S05]  /*3a10*/  BRA `(.L_x_62) ;  /* 0xfffffffc00e87947 */ /* 0x000fea000383ffff */
.L_x_58:
[----:B------:R-:W-:Y:S05]  /*3a20*/  BRA.U UP5, `(.L_x_63) ;  /* 0x0000000d05547547 */ /* 0x000fea000b800000 */
[----:B------:R-:W2:Y:S01]  /*3a30*/  S2UR UR7, SR_CgaCtaId ;  /* 0x00000000000779c3 */ /* 0x000ea20000008800 */
[----:B------:R-:W-:Y:S01]  /*3a40*/  UMOV UR4, 0x40 ;  /* 0x0000004000047882 */ /* 0x000fe20000000000 */
[----:B------:R-:W-:Y:S01]  /*3a50*/  NOP ;  /* 0x0000000000007918 */ /* 0x000fe20000000000 */
[----:B------:R-:W-:Y:S01]  /*3a60*/  UMOV UR6, 0x400 ;  /* 0x0000040000067882 */ /* 0x000fe20000000000 */
[----:B--2---:R-:W-:Y:S02]  /*3a70*/  ULEA UR5, UR7, UR4, 0x18 ;  /* 0x0000000407057291 */ /* 0x004fe4000f8ec0ff */
[----:B------:R-:W-:-:S07]  /*3a80*/  ULEA UR6, UR7, UR6, 0x18 ;  /* 0x0000000607067291 */ /* 0x000fce000f8ec0ff */
[----:B------:R-:W2:Y:S02]  /*3a90*/  LDS.U8 R2, [UR5+0x1c] ;  /* 0x00001c05ff027984 */ /* 0x000ea40008000000 */
[----:B--2---:R-:W-:-:S13]  /*3aa0*/  ISETP.NE.AND P0, PT, R2, RZ, PT ;  /* 0x000000ff0200720c */ /* 0x004fda0003f05270 */
[----:B------:R-:W-:Y:S05]  /*3ab0*/  @P0 BRA `(.L_x_64) ;  /* 0x0000000000580947 */ /* 0x000fea0003800000 */
[----:B------:R-:W-:-:S13]  /*3ac0*/  ELECT P0, URZ, PT ;  /* 0x0000000000ff782f */ /* 0x000fda0003800000 */
[----:B------:R-:W-:Y:S05]  /*3ad0*/  @!P0 BRA `(.L_x_65) ;  /* 0x0000000000608947 */ /* 0x000fea0003800000 */
[----:B------:R-:W-:Y:S01]  /*3ae0*/  UMOV UR4, 0x10 ;  /* 0x0000001000047882 */ /* 0x000fe20000000000 */
[----:B------:R-:W-:Y:S01]  /*3af0*/  HFMA2 R2, -RZ, RZ, 0, 5.9604644775390625e-08 ;  /* 0x00000001ff027431 */ /* 0x000fe200000001ff */
[----:B------:R-:W-:-:S03]  /*3b00*/  MOV R3, 0xffff ;  /* 0x0000ffff00037802 */ /* 0x000fc60000000f00 */
[----:B------:R-:W-:Y:S04]  /*3b10*/  DEPBAR.LE SB2, 0x36 ;  /* 0x0000ad800000791a */ /* 0x000fe80000000000 */
[----:B------:R-:W2:Y:S02]  /*3b20*/  UTCATOMSWS.FIND_AND_SET.ALIGN UP0, UR4, UR4 ;  /* 0x00000004000475e3 */ /* 0x000ea40008000800 */
[----:B--2---:R-:W-:Y:S01]  /*3b30*/  MOV R4, UR4 ;  /* 0x0000000400047c02 */ /* 0x004fe20008000f00 */
[----:B------:R-:W-:Y:S06]  /*3b40*/  BRA.U UP0, `(.L_x_66) ;  /* 0x0000000100187547 */ /* 0x000fec000b800000 */
.L_x_67:
[----:B------:R-:W-:Y:S05]  /*3b50*/  NANOSLEEP 0x64 ;  /* 0x000000640000795d */ /* 0x000fea0003800000 */
[----:B------:R-:W-:-:S05]  /*3b60*/  UMOV UR4, 0x10 ;  /* 0x0000001000047882 */ /* 0x000fca0000000000 */
[----:B------:R-:W-:Y:S04]  /*3b70*/  DEPBAR.LE SB2, 0x36 ;  /* 0x0000ad800000791a */ /* 0x000fe80000000000 */
[----:B------:R-:W2:Y:S02]  /*3b80*/  UTCATOMSWS.FIND_AND_SET.ALIGN UP0, UR4, UR4 ;  /* 0x00000004000475e3 */ /* 0x000ea40008000800 */
[----:B--2---:R-:W-:Y:S01]  /*3b90*/  MOV R4, UR4 ;  /* 0x0000000400047c02 */ /* 0x004fe20008000f00 */
[----:B------:R-:W-:Y:S05]  /*3ba0*/  BRA.U !UP0, `(.L_x_67) ;  /* 0xfffffffd08e87547 */ /* 0x000fea000b83ffff */
.L_x_66:
[-C--:B------:R-:W-:Y:S02]  /*3bb0*/  SHF.L.U32 R3, R3, R4.reuse, RZ ;  /* 0x0000000403037219 */ /* 0x080fe400000006ff */
[----:B------:R-:W-:Y:S01]  /*3bc0*/  SHF.L.U32 R2, R2, R4, RZ ;  /* 0x0000000402027219 */ /* 0x000fe200000006ff */
[----:B------:R-:W-:Y:S02]  /*3bd0*/  IMAD.SHL.U32 R4, R4, 0x20, RZ ;  /* 0x0000002004047824 */ /* 0x000fe400078e00ff */
[----:B------:R2:W-:Y:S04]  /*3be0*/  ATOMS.OR RZ, [UR5+0x14], R3 ;  /* 0x00001403ffff798c */ /* 0x0005e8000b000005 */
[----:B------:R2:W-:Y:S04]  /*3bf0*/  ATOMS.OR RZ, [UR5+0x18], R2 ;  /* 0x00001802ffff798c */ /* 0x0005e8000b000005 */
[----:B------:R2:W-:Y:S01]  /*3c00*/  STS [UR6+0x1b0], R4 ;  /* 0x0001b004ff007988 */ /* 0x0005e20008000806 */
[----:B------:R-:W-:Y:S05]  /*3c10*/  BRA `(.L_x_65) ;  /* 0x0000000000107947 */ /* 0x000fea0003800000 */
.L_x_64:
[----:B------:R-:W-:-:S05]  /*3c20*/  MOV R2, 0xffffffff ;  /* 0xffffffff00027802 */ /* 0x000fca0000000f00 */
[----:B------:R2:W-:Y:S02]  /*3c30*/  STS [UR6+0x1b0], R2 ;  /* 0x0001b002ff007988 */ /* 0x0005e40008000806 */
[----:B--2---:R-:W-:Y:S02]  /*3c40*/  MOV R2, 0x3c60 ;  /* 0x00003c6000027802 */ /* 0x004fe40000000f00 */
[----:B-1---5:R-:W-:Y:S05]  /*3c50*/  CALL.REL.NOINC `($__internal_1_$__cuda_sm10x_tcgen05_guardrail_trap_phase_invalid_during_alloc) ;  /* 0x0000006400a07944 */ /* 0x022fea0003c00000 */
.L_x_65:
[----:B------:R-:W-:Y:S05]  /*3c60*/  WARPSYNC.ALL ;  /* 0x0000000000007948 */ /* 0x000fea0003800000 */
[----:B------:R-:W3:Y:S01]  /*3c70*/  S2UR UR4, SR_CgaCtaId ;  /* 0x00000000000479c3 */ /* 0x000ee20000008800 */
[----:B------:R-:W-:Y:S01]  /*3c80*/  UMOV UR18, 0x400 ;  /* 0x0000040000127882 */ /* 0x000fe20000000000 */
[----:B------:R-:W-:-:S06]  /*3c90*/  NOP ;  /* 0x0000000000007918 */ /* 0x000fcc0000000000 */
[----:B------:R-:W-:Y:S06]  /*3ca0*/  BAR.ARV 0x6, 0xa0 ;  /* 0x0182800000007b1d */ /* 0x000fec0000002000 */
[----:B------:R-:W4:Y:S01]  /*3cb0*/  LDCU.64 UR6, c[0x0][0x388] ;  /* 0x00007100ff0677ac */ /* 0x000f220008000a00 */
[----:B------:R-:W-:Y:S01]  /*3cc0*/  LOP3.LUT R0, R0, 0xffff, RZ, 0xc0, !PT ;  /* 0x0000ffff00007812 */ /* 0x000fe200078ec0ff */
[----:B------:R-:W-:Y:S01]  /*3cd0*/  IMAD.MOV.U32 R9, RZ, RZ, 0x1 ;  /* 0x00000001ff097424 */ /* 0x000fe200078e00ff */
[----:B------:R-:W1:Y:S02]  /*3ce0*/  LDCU.64 UR8, c[0x0][0x390] ;  /* 0x00007200ff0877ac */ /* 0x000e640008000a00 */
[----:B------:R-:W-:Y:S01]  /*3cf0*/  R2UR UR19, R0 ;  /* 0x00000000001372ca */ /* 0x000fe200000e0000 */
[----:B------:R-:W-:-:S02]  /*3d00*/  IMAD.MOV.U32 R8, RZ, RZ, RZ ;  /* 0x000000ffff087224 */ /* 0x000fc400078e00ff */
[----:B--2---:R-:W-:Y:S01]  /*3d10*/  IMAD.MOV.U32 R3, RZ, RZ, RZ ;  /* 0x000000ffff037224 */ /* 0x004fe200078e00ff */
[----:B------:R-:W-:Y:S01]  /*3d20*/  UMOV UR22, URZ ;  /* 0x000000ff00167c82 */ /* 0x000fe20008000000 */
[----:B---3--:R-:W-:Y:S01]  /*3d30*/  ULEA UR18, UR4, UR18, 0x18 ;  /* 0x0000001204127291 */ /* 0x008fe2000f8ec0ff */
[----:B------:R-:W-:Y:S01]  /*3d40*/  UMOV UR17, URZ ;  /* 0x000000ff00117c82 */ /* 0x000fe20008000000 */
[----:B------:R-:W-:Y:S01]  /*3d50*/  UMOV UR26, 0x0 ;  /* 0x00000000001a7882 */ /* 0x000fe20000000000 */
[----:B------:R-:W-:Y:S01]  /*3d60*/  UMOV UR27, 0x4200010 ;  /* 0x04200010001b7882 */ /* 0x000fe20000000000 */
[----:B------:R-:W-:Y:S01]  /*3d70*/  UMOV UR24, 0x0 ;  /* 0x0000000000187882 */ /* 0x000fe20000000000 */
[----:B------:R-:W-:Y:S01]  /*3d80*/  UMOV UR25, 0x4200010 ;  /* 0x0420001000197882 */ /* 0x000fe20000000000 */
[----:B----4-:R-:W-:-:S03]  /*3d90*/  UIADD3 UR4, UPT, UPT, UR6, 0x1f, URZ ;  /* 0x0000001f06047890 */ /* 0x010fc6000fffe0ff */
[----:B------:R-:W2:Y:S01]  /*3da0*/  LDS R2, [UR18+0x1b0] ;  /* 0x0001b012ff027984 */ /* 0x000ea20008000800 */
[----:B------:R-:W-:Y:S02]  /*3db0*/  UIADD3 UR6, UPT, UPT, UR18, 0x4400, URZ ;  /* 0x0000440012067890 */ /* 0x000fe4000fffe0ff */
[----:B------:R-:W-:Y:S02]  /*3dc0*/  USHF.R.S32.HI UR5, URZ, 0x1f, UR4 ;  /* 0x0000001fff057899 */ /* 0x000fe40008011404 */
[----:B------:R-:W-:Y:S02]  /*3dd0*/  USHF.R.U32.HI UR6, URZ, 0x4, UR6 ;  /* 0x00000004ff067899 */ /* 0x000fe40008011606 */
[----:B------:R-:W-:Y:S02]  /*3de0*/  ULEA.HI UR4, UR5, UR4, URZ, 0x5 ;  /* 0x0000000405047291 */ /* 0x000fe4000f8f28ff */
[----:B------:R-:W-:Y:S02]  /*3df0*/  UIADD3 UR5, UPT, UPT, UR18, 0x15400, URZ ;  /* 0x0001540012057890 */ /* 0x000fe4000fffe0ff */
[----:B------:R-:W-:-:S02]  /*3e00*/  USHF.R.S32.HI UR4, URZ, 0x5, UR4 ;  /* 0x00000005ff047899 */ /* 0x000fc40008011404 */
[----:B------:R-:W-:Y:S02]  /*3e10*/  USHF.R.U32.HI UR5, URZ, 0x4, UR5 ;  /* 0x00000004ff057899 */ /* 0x000fe40008011605 */
[----:B------:R-:W-:Y:S02]  /*3e20*/  UIMAD UR4, UR4, UR7, URZ ;  /* 0x00000007040472a4 */ /* 0x000fe4000f8e02ff */
[----:B------:R-:W-:Y:S02]  /*3e30*/  ULOP3.LUT UR6, UR6, 0x3fff, URZ, 0xc0, !UPT ;  /* 0x00003fff06067892 */ /* 0x000fe4000f8ec0ff */
[----:B-1----:R-:W-:Y:S02]  /*3e40*/  UIMAD UR4, UR4, UR8, URZ ;  /* 0x00000008040472a4 */ /* 0x002fe4000f8e02ff */
[----:B------:R-:W-:Y:S02]  /*3e50*/  ULOP3.LUT UR5, UR5, 0x3fff, URZ, 0xc0, !UPT ;  /* 0x00003fff05057892 */ /* 0x000fe4000f8ec0ff */
[----:B------:R-:W-:-:S02]  /*3e60*/  UIMAD UR7, UR4, UR9, URZ ;  /* 0x00000009040772a4 */ /* 0x000fc4000f8e02ff */
[----:B------:R-:W-:Y:S02]  /*3e70*/  UIADD3 UR4, UPT, UPT, UR18, 0x168, URZ ;  /* 0x0000016812047890 */ /* 0x000fe4000fffe0ff */
[----:B------:R-:W-:Y:S02]  /*3e80*/  ULOP3.LUT UR20, UR6, 0x10000, URZ, 0xfc, !UPT ;  /* 0x0001000006147892 */ /* 0x000fe4000f8efcff */
[----:B------:R-:W-:Y:S02]  /*3e90*/  UPRMT UR28, URZ, 0x654, UR4 ;  /* 0x00000654ff1c7896 */ /* 0x000fe40008000004 */
[----:B------:R-:W-:Y:S02]  /*3ea0*/  ULOP3.LUT UR21, UR5, 0x10000, URZ, 0xfc, !UPT ;  /* 0x0001000005157892 */ /* 0x000fe4000f8efcff */
[----:B------:R-:W-:Y:S02]  /*3eb0*/  UIADD3 UR29, UPT, UPT, UR7, -0x1, URZ ;  /* 0xffffffff071d7890 */ /* 0x000fe4000fffe0ff */
[----:B------:R-:W-:Y:S01]  /*3ec0*/  UISETP.GE.AND UP3, UPT, UR7, 0x1, UPT ;  /* 0x000000010700788c */ /* 0x000fe2000bf66270 */
[C---:B--2---:R-:W-:Y:S01]  /*3ed0*/  VIADD R5, R2.reuse, 0x80 ;  /* 0x0000008002057836 */ /* 0x044fe20000000000 */
[----:B------:R-:W-:-:S04]  /*3ee0*/  LOP3.LUT R4, R2, 0xffff, RZ, 0xc0, !PT ;  /* 0x0000ffff02047812 */ /* 0x000fc800078ec0ff */
[----:B------:R-:W-:-:S05]  /*3ef0*/  LOP3.LUT R5, R5, 0xffff, RZ, 0xc0, !PT ;  /* 0x0000ffff05057812 */ /* 0x000fca00078ec0ff */
[----:B------:R1:W-:Y:S02]  /*3f00*/  STL.64 [R1], R4 ;  /* 0x0000000401007387 */ /* 0x0003e40000100a00 */
.L_x_74:
[----:B-1----:R-:W-:-:S04]  /*3f10*/  SHF.L.U32 R4, R8, 0x1f, RZ ;  /* 0x0000001f08047819 */ /* 0x002fc800000006ff */
[----:B------:R-:W1:Y:S02]  /*3f20*/  SYNCS.PHASECHK.TRANS64.TRYWAIT P0, [UR18+0x160], R4 ;  /* 0x00016004ff0075a7 */ /* 0x000e640008001112 */
[----:B-12-4-:R-:W-:Y:S05]  /*3f30*/  @!P0 BRA `(.L_x_68) ;  /* 0x0000005c000c8947 */ /* 0x016fea0003800000 */
.L_x_185:
[----:B-1----:R-:W1:Y:S01]  /*3f40*/  LDS.128 R4, [UR18+0x1a0] ;  /* 0x0001a012ff047984 */ /* 0x002e620008000c00 */
[----:B------:R-:W-:Y:S01]  /*3f50*/  ULEA UR23, UR22, UR18, 0x3 ;  /* 0x0000001216177291 */ /* 0x000fe2000f8e18ff */
[----:B------:R-:W-:Y:S01]  /*3f60*/  SHF.L.U32 R0, R9, 0x1f, RZ ;  /* 0x0000001f09007819 */ /* 0x000fe200000006ff */
[----:B------:R-:W-:Y:S01]  /*3f70*/  @!PT LDS RZ, [RZ] ;  /* 0x00000000fffff984 */ /* 0x000fe20000000800 */
[----:B------:R-:W-:Y:S01]  /*3f80*/  @!PT LDS RZ, [RZ] ;  /* 0x00000000fffff984 */ /* 0x000fe20000000800 */
[----:B------:R-:W-:Y:S01]  /*3f90*/  @!PT LDS RZ, [RZ] ;  /* 0x00000000fffff984 */ /* 0x000fe20000000800 */
[----:B------:R-:W-:Y:S01]  /*3fa0*/  @!PT LDS RZ, [RZ] ;  /* 0x00000000fffff984 */ /* 0x000fe20000000800 */
[----:B------:R2:W-:Y:S06]  /*3fb0*/  MEMBAR.ALL.CTA ;  /* 0x0000000000007992 */ /* 0x0005ec0000008000 */
[----:B--2---:R-:W2:Y:S02]  /*3fc0*/  FENCE.VIEW.ASYNC.S ;  /* 0x00000000000073c6 */ /* 0x004ea40000000000 */
[----:B--2---:R-:W-:Y:S01]  /*3fd0*/  SYNCS.ARRIVE.TRANS64.RED.A1T0 RZ, [UR28], RZ ;  /* 0x000000ffffff79a7 */ /* 0x004fe2000810041c */
[----:B------:R-:W2:Y:S01]  /*3fe0*/  SYNCS.PHASECHK.TRANS64.TRYWAIT P0, [UR23+0x180], R0 ;  /* 0x00018000ff0075a7 */ /* 0x000ea20008001117 */
[----:B-1----:R-:W-:Y:S01]  /*3ff0*/  LOP3.LUT P2, RZ, R6, 0x1, RZ, 0xc0, !PT ;  /* 0x0000000106ff7812 */ /* 0x002fe2000784c0ff */
[----:B--2---:R-:W-:-:S12]  /*4000*/  @!P0 BRA `(.L_x_69) ;  /* 0x0000005800f08947 */ /* 0x004fd80003800000 */
.L_x_187:
[----:B------:R-:W-:Y:S05]  /*4010*/  BRA.U !UP3, `(.L_x_70) ;  /* 0x000000010bc87547 */ /* 0x000fea000b800000 */
[----:B-1----:R-:W-:Y:S01]  /*4020*/  IMAD.U32 R0, RZ, RZ, UR22 ;  /* 0x00000016ff007e24 */ /* 0x002fe2000f8e00ff */
[----:B------:R-:W-:-:S04]  /*4030*/  ULEA UR4, UR17, UR18, 0x3 ;  /* 0x0000001211047291 */ /* 0x000fc8000f8e18ff */
[----:B------:R-:W-:-:S05]  /*4040*/  LEA R0, R0, R1, 0x2 ;  /* 0x0000000100007211 */ /* 0x000fca00078e10ff */
[----:B------:R1:W5:Y:S01]  /*4050*/  LDL R4, [R0] ;  /* 0x0000000000047983 */ /* 0x0003620000100800 */
[----:B------:R-:W-:Y:S01]  /*4060*/  UPLOP3.LUT UP2, UPT, UPT, UPT, UPT, 0x40, 0x4 ;  /* 0x000000000004789c */ /* 0x000fe20003f4e870 */
[----:B------:R-:W-:Y:S01]  /*4070*/  UMOV UR15, UR29 ;  /* 0x0000001d000f7c82 */ /* 0x000fe20008000000 */
[----:B------:R-:W-:Y:S01]  /*4080*/  UMOV UR8, UR17 ;  /* 0x0000001100087c82 */ /* 0x000fe20008000000 */
[----:B-1----:R-:W-:-:S04]  /*4090*/  SHF.L.U32 R0, R3, 0x1f, RZ ;  /* 0x0000001f03007819 */ /* 0x002fc800000006ff */
[----:B------:R1:W2:Y:S04]  /*40a0*/  SYNCS.PHASECHK.TRANS64.TRYWAIT P1, [UR4], R0 ;  /* 0x00000000ff0075a7 */ /* 0x0002a80008021104 */
.L_x_73:
[----:B------:R-:W-:Y:S01]  /*40b0*/  ULEA UR16, UR8, UR18, 0x3 ;  /* 0x0000001208107291 */ /* 0x000fe2000f8e18ff */
[----:B--234-:R-:W-:Y:S11]  /*40c0*/  @P1 BRA `(.L_x_71) ;  /* 0x00000000000c1947 */ /* 0x01cff60003800000 */
[----:B------:R-:W-:Y:S04]  /*40d0*/  SHF.L.U32 R5, R3, 0x1f, RZ ;  /* 0x0000001f03057819 */ /* 0x000fe800000006ff */
[----:B------:R-:W2:Y:S02]  /*40e0*/  SYNCS.PHASECHK.TRANS64.TRYWAIT P0, [UR16], R5 ;  /* 0x00000005ff0075a7 */ /* 0x000ea40008001110 */
[----:B--2---:R-:W-:Y:S05]  /*40f0*/  @!P0 BRA `(.L_x_72) ;  /* 0x0000005800cc8947 */ /* 0x004fea0003800000 */
.L_x_71:
[----:B------:R-:W-:Y:S01]  /*4100*/  UISETP.NE.AND UP0, UPT, UR15, URZ, UPT ;  /* 0x000000ff0f00728c */ /* 0x000fe2000bf05270 */
[----:B------:R-:W-:Y:S01]  /*4110*/  PLOP3.LUT P1, PT, PT, PT, PT, 0x80, 0x8 ;  /* 0x000000000008781c */ /* 0x000fe20003f2f070 */
[----:B------:R-:W-:Y:S02]  /*4120*/  UIADD3 UR4, UPT, UPT, UR8, 0x1, URZ ;  /* 0x0000000108047890 */ /* 0x000fe4000fffe0ff */
[----:B------:R-:W-:Y:S02]  /*4130*/  ULEA UR10, UR8, UR21, 0x9 ;  /* 0x00000015080a7291 */ /* 0x000fe4000f8e48ff */
[----:B------:R-:W-:Y:S01]  /*4140*/  UISETP.NE.AND UP1, UPT, UR4, 0x11, UPT ;  /* 0x000000110400788c */ /* 0x000fe2000bf25270 */
[----:B------:R-:W-:Y:S01]  /*4150*/  PLOP3.LUT P0, PT, PT, PT, UP0, 0x80, 0x8 ;  /* 0x000000000008781c */ /* 0x000fe20003f0f008 */
[----:B------:R-:W-:Y:S02]  /*4160*/  ULEA UR8, UR8, UR20, 0x8 ;  /* 0x0000001408087291 */ /* 0x000fe4000f8e40ff */
[----:B------:R-:W-:Y:S02]  /*4170*/  USEL UR5, URZ, 0x1, UP1 ;  /* 0x00000001ff057887 */ /* 0x000fe40008800000 */
[----:B------:R-:W-:Y:S02]  /*4180*/  USEL UR17, UR4, URZ, UP1 ;  /* 0x000000ff04117287 */ /* 0x000fe40008800000 */
[----:B------:R-:W-:Y:S02]  /*4190*/  UIADD3 UR12, UPT, UPT, UR10, 0x2, URZ ;  /* 0x000000020a0c7890 */ /* 0x000fe4000fffe0ff */
[----:B------:R-:W-:Y:S01]  /*41a0*/  @UP0 ULEA UR4, UR17, UR18, 0x3 ;  /* 0x0000001211040291 */ /* 0x000fe2000f8e18ff */
[----:B------:R-:W-:Y:S01]  /*41b0*/  LOP3.LUT R3, R3, UR5, RZ, 0x3c, !PT ;  /* 0x0000000503037c12 */ /* 0x000fe2000f8e3cff */
[----:B------:R-:W-:Y:S02]  /*41c0*/  UIADD3 UR6, UPT, UPT, UR8, 0x2, URZ ;  /* 0x0000000208067890 */ /* 0x000fe4000fffe0ff */
[----:B------:R-:W-:Y:S01]  /*41d0*/  UIADD3 UR5, UPT, UPT, UR16, 0x88, URZ ;  /* 0x0000008810057890 */ /* 0x000fe2000fffe0ff */
[----:B-1----:R-:W-:Y:S01]  /*41e0*/  @P0 SHF.L.U32 R0, R3, 0x1f, RZ ;  /* 0x0000001f03000819 */ /* 0x002fe200000006ff */
[----:B------:R-:W-:Y:S01]  /*41f0*/  UMOV UR11, 0x80004020 ;  /* 0x80004020000b7882 */ /* 0x000fe20000000000 */
[----:B------:R-:W-:Y:S01]  /*4200*/  UMOV UR9, 0x80004020 ;  /* 0x8000402000097882 */ /* 0x000fe20000000000 */
[----:B------:R-:W-:Y:S01]  /*4210*/  UMOV UR13, 0x80004020 ;  /* 0x80004020000d7882 */ /* 0x000fe20000000000 */
[----:B------:R3:W4:Y:S01]  /*4220*/  @P0 SYNCS.PHASECHK.TRANS64.TRYWAIT P1, [UR4], R0 ;  /* 0x00000000ff0005a7 */ /* 0x0007220008021104 */
[----:B------:R-:W-:Y:S11]  /*4230*/  ELECT P0, URZ, PT ;  /* 0x0000000000ff782f */ /* 0x000ff60003800000 */
[----:B------:R-:W-:Y:S02]  /*4240*/  @!UPT UIADD3 URZ, UPT, UPT, URZ, URZ, URZ ;  /* 0x000000fffffff290 */ /* 0x000fe4000fffe0ff */
[C---:B-----5:R-:W-:Y:S02]  /*4250*/  @P0 R2UR.BROADCAST UR4, R4.reuse ;  /* 0x00000000040402ca */ /* 0x060fe400008e0000 */
[----:B------:R-:W-:Y:S11]  /*4260*/  ELECT P0, URZ, PT ;  /* 0x0000000000ff782f */ /* 0x000ff60003800000 */
[----:B------:R-:W-:Y:S02]  /*4270*/  @!UPT UIADD3 URZ, UPT, UPT, URZ, URZ, URZ ;  /* 0x000000fffffff290 */ /* 0x000fe4000fffe0ff */
[----:B------:R-:W-:Y:S01]  /*4280*/  @P0 R2UR.BROADCAST UR14, R4 ;  /* 0x00000000040e02ca */ /* 0x000fe200008e0000 */
[----:B------:R-:W-:Y:S01]  /*4290*/  UMOV UR7, 0x80004020 ;  /* 0x8000402000077882 */ /* 0x000fe20000000000 */
[----:B------:R1:W-:Y:S01]  /*42a0*/  UTCHMMA gdesc[UR8], gdesc[UR10], tmem[UR4], tmem[UR26], idesc[UR27], UP2 ;  /* 0x00ff1a0a080075ea */ /* 0x0003e20009000004 */
[----:B------:R-:W-:Y:S10]  /*42b0*/  UPLOP3.LUT UP2, UPT, UPT, UPT, UPT, 0x80, 0x8 ;  /* 0x000000000008789c */ /* 0x000ff40003f4f070 */
[----:B------:R3:W-:Y:S01]  /*42c0*/  UTCHMMA gdesc[UR6], gdesc[UR12], tmem[UR14], tmem[UR24], idesc[UR25], UPT ;  /* 0x00ff180c060075ea */ /* 0x0007e2000b80000e */
[----:B------:R3:W-:Y:S01]  /*42d0*/  UTCBAR.MULTICAST [UR5], URZ, UR19 ;  /* 0x000000ff050073e9 */ /* 0x0007e20008000813 */
[----:B-1----:R-:W-:Y:S02]  /*42e0*/  UIADD3 UR4, UPT, UPT, UR15, 0x1, URZ ;  /* 0x000000010f047890 */ /* 0x002fe4000fffe0ff */
[----:B------:R-:W-:Y:S02]  /*42f0*/  UIADD3 UR9, UPT, UPT, UR15, -0x1, URZ ;  /* 0xffffffff0f097890 */ /* 0x000fe4000fffe0ff */
[----:B------:R-:W-:Y:S01]  /*4300*/  UISETP.GT.U32.AND UP0, UPT, UR4, 0x1, UPT ;  /* 0x000000010400788c */ /* 0x000fe2000bf04070 */
[----:B------:R-:W-:Y:S04]  /*4310*/  UMOV UR8, UR17 ;  /* 0x0000001100087c82 */ /* 0x000fe80008000000 */
[----:B------:R-:W-:Y:S04]  /*4320*/  UMOV UR15, UR9 ;  /* 0x00000009000f7c82 */ /* 0x000fe80008000000 */
[----:B------:R-:W-:Y:S05]  /*4330*/  BRA.U UP0, `(.L_x_73) ;  /* 0xfffffffd005c7547 */ /* 0x000fea000b83ffff */
.L_x_70:
[----:B------:R-:W-:Y:S01]  /*4340*/  UIADD3 UR4, UPT, UPT, UR22, 0x1, URZ ;  /* 0x0000000116047890 */ /* 0x000fe2000fffe0ff */
[----:B------:R-:W-:Y:S01]  /*4350*/  LOP3.LUT R8, R8, 0x1, RZ, 0x3c, !PT ;  /* 0x0000000108087812 */ /* 0x000fe200078e3cff */
[----:B---3--:R-:W-:Y:S02]  /*4360*/  UIADD3 UR5, UPT, UPT, UR23, 0x170, URZ ;  /* 0x0000017017057890 */ /* 0x008fe4000fffe0ff */
[----:B------:R-:W-:-:S04]  /*4370*/  UISETP.NE.AND UP0, UPT, UR4, 0x2, UPT ;  /* 0x000000020400788c */ /* 0x000fc8000bf05270 */
[----:B------:R-:W-:Y:S02]  /*4380*/  USEL UR6, URZ, 0x1, UP0 ;  /* 0x00000001ff067887 */ /* 0x000fe40008000000 */
[----:B------:R-:W-:Y:S01]  /*4390*/  USEL UR22, UR4, URZ, UP0 ;  /* 0x000000ff04167287 */ /* 0x000fe20008000000 */
[----:B------:R2:W-:Y:S03]  /*43a0*/  UTCBAR [UR5], URZ ;  /* 0x000000ff050073e9 */ /* 0x0005e600080000ff */
[----:B------:R-:W-:Y:S01]  /*43b0*/  LOP3.LUT R9, R9, UR6, RZ, 0x3c, !PT ;  /* 0x0000000609097c12 */ /* 0x000fe2000f8e3cff */
[----:B------:R-:W-:Y:S07]  /*43c0*/  @P2 BRA `(.L_x_74) ;  /* 0xfffffff800d02947 */ /* 0x000fee000383ffff */
[----:B------:R-:W3:Y:S01]  /*43d0*/  S2UR UR6, SR_CgaCtaId ;  /* 0x00000000000679c3 */ /* 0x000ee20000008800 */
[----:B------:R-:W-:Y:S01]  /*43e0*/  ELECT P0, URZ, PT ;  /* 0x0000000000ff782f */ /* 0x000fe20003800000 */
[----:B-1----:R-:W-:Y:S01]  /*43f0*/  IMAD.MOV.U32 R0, RZ, RZ, 0x1 ;  /* 0x00000001ff007424 */ /* 0x002fe200078e00ff */
[----:B------:R-:W-:Y:S01]  /*4400*/  UIADD3 UR18, UPT, UPT, UR18, 0x180, URZ ;  /* 0x0000018012127890 */ /* 0x000fe2000fffe0ff */
[----:B------:R-:W-:Y:S01]  /*4410*/  SHF.L.U32 R3, R9, 0x1f, RZ ;  /* 0x0000001f09037819 */ /* 0x000fe200000006ff */
[----:B------:R-:W-:-:S03]  /*4420*/  UMOV UR4, 0x40 ;  /* 0x0000004000047882 */ /* 0x000fc60000000000 */
[----:B------:R-:W-:Y:S01]  /*4430*/  UVIRTCOUNT.DEALLOC.SMPOOL 0x80 ;  /* 0x000000800000784c */ /* 0x000fe20000000000 */
[----:B---3--:R-:W-:Y:S02]  /*4440*/  ULEA UR6, UR6, UR4, 0x18 ;  /* 0x0000000406067291 */ /* 0x008fe4000f8ec0ff */
[----:B------:R-:W-:-:S07]  /*4450*/  ULEA UR4, UR22, UR18, 0x3 ;  /* 0x0000001216047291 */ /* 0x000fce000f8e18ff */
[----:B------:R1:W-:Y:S02]  /*4460*/  @P0 STS.U8 [UR6+0x1c], R0 ;  /* 0x00001c00ff000988 */ /* 0x0003e40008000006 */
[----:B------:R-:W3:Y:S02]  /*4470*/  SYNCS.PHASECHK.TRANS64.TRYWAIT P0, [UR4], R3 ;  /* 0x00000003ff0075a7 */ /* 0x000ee40008001104 */
[----:B-1-3--:R-:W-:Y:S05]  /*4480*/  @!P0 BRA `(.L_x_75) ;  /* 0x0000005800008947 */ /* 0x00afea0003800000 */
.L_x_190:
[----:B------:R-:W-:-:S04]  /*4490*/  UIADD3 UR4, UPT, UPT, UR22, 0x1, URZ ;  /* 0x0000000116047890 */ /* 0x000fc8000fffe0ff */
[----:B------:R-:W-:-:S04]  /*44a0*/  UISETP.NE.AND UP0, UPT, UR4, 0x2, UPT ;  /* 0x000000020400788c */ /* 0x000fc8000bf05270 */
[----:B--2---:R-:W-:Y:S02]  /*44b0*/  USEL UR5, URZ, 0x1, UP0 ;  /* 0x00000001ff057887 */ /* 0x004fe40008000000 */
[----:B------:R-:W-:-:S04]  /*44c0*/  USEL UR4, UR4, URZ, UP0 ;  /* 0x000000ff04047287 */ /* 0x000fc80008000000 */
[----:B------:R-:W-:Y:S01]  /*44d0*/  ULEA UR4, UR4, UR18, 0x3 ;  /* 0x0000001204047291 */ /* 0x000fe2000f8e18ff */
[----:B-1----:R-:W-:-:S04]  /*44e0*/  LOP3.LUT R3, R9, UR5, RZ, 0x3c, !PT ;  /* 0x0000000509037c12 */ /* 0x002fc8000f8e3cff */
[----:B------:R-:W-:-:S04]  /*44f0*/  SHF.L.U32 R3, R3, 0x1f, RZ ;  /* 0x0000001f03037819 */ /* 0x000fc800000006ff */
[----:B------:R-:W1:Y:S02]  /*4500*/  SYNCS.PHASECHK.TRANS64.TRYWAIT P0, [UR4], R3 ;  /* 0x00000003ff0075a7 */ /* 0x000e640008001104 */
[----:B-1----:R-:W-:Y:S05]  /*4510*/  @!P0 BRA `(.L_x_76) ;  /* 0x0000005400f48947 */ /* 0x002fea0003800000 */
.L_x_192:
[----:B------:R-:W-:Y:S01]  /*4520*/  NOP ;  /* 0x0000000000007918 */ /* 0x000fe20000000000 */
[----:B-1----:R-:W1:Y:S01]  /*4530*/  LDS R0, [UR6+0x14] ;  /* 0x00001406ff007984 */ /* 0x002e620008000800 */
[----:B------:R-:W-:Y:S01]  /*4540*/  LOP3.LUT R3, R2, 0xffff, RZ, 0xc0, !PT ;  /* 0x0000ffff02037812 */ /* 0x000fe200078ec0ff */
[----:B------:R-:W-:-:S03]  /*4550*/  IMAD.MOV.U32 R2, RZ, RZ, 0xffff ;  /* 0x0000ffffff027424 */ /* 0x000fc600078e00ff */
[----:B------:R-:W-:-:S04]  /*4560*/  SHF.R.U32.HI R3, RZ, 0x5, R3 ;  /* 0x00000005ff037819 */ /* 0x000fc80000011603 */
[----:B------:R-:W-:-:S04]  /*4570*/  SHF.L.U32 R2, R2, R3, RZ ;  /* 0x0000000302027219 */ /* 0x000fc800000006ff */
[----:B-1----:R-:W-:-:S04]  /*4580*/  LOP3.LUT R0, R0, R2, RZ, 0xc0, !PT ;  /* 0x0000000200007212 */ /* 0x002fc800078ec0ff */
[----:B------:R-:W-:Y:S01]  /*4590*/  ISETP.NE.AND P0, PT, R0, R2, PT ;  /* 0x000000020000720c */ /* 0x000fe20003f05270 */
[----:B------:R-:W-:-:S05]  /*45a0*/  IMAD.MOV.U32 R0, RZ, RZ, 0x1 ;  /* 0x00000001ff007424 */ /* 0x000fca00078e00ff */
[----:B------:R-:W-:-:S07]  /*45b0*/  SHF.L.U32 R0, R0, R3, RZ ;  /* 0x0000000300007219 */ /* 0x000fce00000006ff */
[----:B------:R-:W-:Y:S05]  /*45c0*/  @P0 BRA `(.L_x_77) ;  /* 0x00000000005c0947 */ /* 0x000fea0003800000 */
[----:B------:R-:W1:Y:S02]  /*45d0*/  LDS R3, [UR6+0x18] ;  /* 0x00001806ff037984 */ /* 0x000e640008000800 */
[----:B-1----:R-:W-:-:S04]  /*45e0*/  LOP3.LUT R3, R3, R0, RZ, 0xc0, !PT ;  /* 0x0000000003037212 */ /* 0x002fc800078ec0ff */
[----:B------:R-:W-:-:S13]  /*45f0*/  ISETP.NE.AND P0, PT, R3, R0, PT ;  /* 0x000000000300720c */ /* 0x000fda0003f05270 */
[----:B------:R-:W-:Y:S05]  /*4600*/  @P0 BRA `(.L_x_78) ;  /* 0x0000000000400947 */ /* 0x000fea0003800000 */
[----:B------:R-:W-:Y:S01]  /*4610*/  R2UR UR4, R2 ;  /* 0x00000000020472ca */ /* 0x000fe200000e0000 */
[----:B------:R-:W1:Y:S01]  /*4620*/  S2R R3, SR_LANEID ;  /* 0x0000000000037919 */ /* 0x000e620000000000 */
[----:B------:R-:W-:-:S04]  /*4630*/  LOP3.LUT R0, RZ, R0, RZ, 0x33, !PT ;  /* 0x00000000ff007212 */ /* 0x000fc800078e33ff */
[----:B------:R-:W2:Y:S07]  /*4640*/  REDUX UR7, R0 ;  /* 0x00000000000773c4 */ /* 0x000eae0000000000 */
[----:B------:R-:W-:-:S03]  /*4650*/  ULOP3.LUT UR5, URZ, UR4, URZ, 0x33, !UPT ;  /* 0x00000004ff057292 */ /* 0x000fc6000f8e33ff */
[----:B------:R-:W-:Y:S02]  /*4660*/  VOTEU.ANY UR4, UPT, PT ;  /* 0x0000000000047886 */ /* 0x000fe400038e0100 */
[----:B------:R-:W-:Y:S01]  /*4670*/  UFLO.U32 UR4, UR4 ;  /* 0x00000004000472bd */ /* 0x000fe200080e0000 */
[----:B------:R-:W-:-:S04]  /*4680*/  IMAD.U32 R2, RZ, RZ, UR5 ;  /* 0x00000005ff027e24 */ /* 0x000fc8000f8e00ff */
[----:B------:R-:W3:Y:S02]  /*4690*/  REDUX UR8, R2 ;  /* 0x00000000020873c4 */ /* 0x000ee40000000000 */
[----:B------:R1:W-:Y:S01]  /*46a0*/  UTCATOMSWS.AND URZ, UR5 ;  /* 0x0000000500ff79e3 */ /* 0x0003e20008000000 */
[----:B--2---:R-:W-:Y:S01]  /*46b0*/  IMAD.U32 R0, RZ, RZ, UR7 ;  /* 0x00000007ff007e24 */ /* 0x004fe2000f8e00ff */
[----:B-1----:R-:W-:Y:S01]  /*46c0*/  ISETP.EQ.U32.AND P0, PT, R3, UR4, PT ;  /* 0x0000000403007c0c */ /* 0x002fe2000bf02070 */
[----:B---3--:R-:W-:-:S12]  /*46d0*/  IMAD.U32 R2, RZ, RZ, UR8 ;  /* 0x00000008ff027e24 */ /* 0x008fd8000f8e00ff */
[----:B------:R1:W-:Y:S04]  /*46e0*/  @P0 ATOMS.AND RZ, [UR6+0x14], R2 ;  /* 0x00001402ffff098c */ /* 0x0003e8000a800006 */
[----:B------:R1:W-:Y:S01]  /*46f0*/  @P0 ATOMS.AND RZ, [UR6+0x18], R0 ;  /* 0x00001800ffff098c */ /* 0x0003e2000a800006 */
[----:B------:R-:W-:Y:S05]  /*4700*/  BRA `(.L_x_79) ;  /* 0x0000000000147947 */ /* 0x000fea0003800000 */
.L_x_78:
[----:B------:R-:W-:Y:S02]  /*4710*/  MOV R2, 0x4730 ;  /* 0x0000473000027802 */ /* 0x000fe40000000f00 */
[----:B----45:R-:W-:Y:S05]  /*4720*/  CALL.REL.NOINC `($__internal_0_$__cuda_sm10x_tcgen05_guardrail_trap_col_being_dealloced_not_returned_by_alloc) ;  /* 0x0000005800e07944 */ /* 0x030fea0003c00000 */
[----:B------:R-:W-:Y:S05]  /*4730*/  BRA `(.L_x_79) ;  /* 0x0000000000087947 */ /* 0x000fea0003800000 */
.L_x_77:
[----:B------:R-:W-:Y:S02]  /*4740*/  MOV R2, 0x4760 ;  /* 0x0000476000027802 */ /* 0x000fe40000000f00 */
[----:B----45:R-:W-:Y:S05]  /*4750*/  CALL.REL.NOINC `($__internal_2_$__cuda_sm10x_tcgen05_guardrail_trap_unallocated_columns_being_dealloced) ;  /* 0x0000005800ec7944 */ /* 0x030fea0003c00000 */
.L_x_79:
[----:B------:R-:W-:Y:S01]  /*4760*/  NOP ;  /* 0x0000000000007918 */ /* 0x000fe20000000000 */
[----:B------:R-:W-:Y:S05]  /*4770*/  EXIT ;  /* 0x000000000000794d */ /* 0x000fea0003800000 */
.L_x_63:
[----:B------:R-:W-:-:S09]  /*4780*/  UISETP.NE.OR UP0, UPT, UR18, 0x3, !UP3 ;  /* 0x000000031200788c */ /* 0x000fd2000df05670 */
[----:B------:R-:W-:Y:S05]  /*4790*/  BRA.U UP0, `(.L_x_80) ;  /* 0x0000001100e87547 */ /* 0x000fea000b800000 */
[----:B------:R-:W2:Y:S01]  /*47a0*/  LDCU.64 UR4, c[0x0][0x988] ;  /* 0x00013100ff0477ac */ /* 0x000ea20008000a00 */
[----:B------:R-:W3:Y:S01]  /*47b0*/  S2UR UR10, SR_CgaCtaId ;  /* 0x00000000000a79c3 */ /* 0x000ee20000008800 */
[----:B------:R-:W-:Y:S01]  /*47c0*/  HFMA2 R10, -RZ, RZ, 0, 5.9604644775390625e-08 ;  /* 0x00000001ff0a7431 */ /* 0x000fe200000001ff */
[----:B------:R-:W-:Y:S01]  /*47d0*/  MOV R9, RZ ;  /* 0x000000ff00097202 */ /* 0x000fe20000000f00 */
[----:B------:R-:W4:Y:S01]  /*47e0*/  LDCU UR44, c[0x0][0x370] ;  /* 0x00006e00ff2c77ac */ /* 0x000f220008000800 */
[----:B------:R-:W-:Y:S01]  /*47f0*/  HFMA2 R3, -RZ, RZ, 0, 0.00048828125 ;  /* 0x00001000ff037431 */ /* 0x000fe200000001ff */
[----:B------:R-:W4:Y:S03]  /*4800*/  LDCU.128 UR28, c[0x0][0xc10] ;  /* 0x00018200ff1c77ac */ /* 0x000f260008000c00 */
[----:B------:R-:W1:Y:S01]  /*4810*/  LDC.64 R12, c[0x0][0x348] ;  /* 0x0000d200ff0c7b82 */ /* 0x000e620000000a00 */
[----:B------:R-:W3:Y:S01]  /*4820*/  LDCU UR38, c[0x0][0x374] ;  /* 0x00006e80ff2677ac */ /* 0x000ee20008000800 */
[----:B------:R-:W3:Y:S01]  /*4830*/  LDCU.64 UR26, c[0x0][0x990] ;  /* 0x00013200ff1a77ac */ /* 0x000ee20008000a00 */
[----:B------:R-:W3:Y:S01]  /*4840*/  LDCU UR17, c[0x0][0xc0c] ;  /* 0x00018180ff1177ac */ /* 0x000ee20008000800 */
[----:B--2---:R-:W-:Y:S01]  /*4850*/  UISETP.NE.U32.AND UP0, UPT, UR4, URZ, UPT ;  /* 0x000000ff0400728c */ /* 0x004fe2000bf05070 */
[----:B------:R-:W2:Y:S01]  /*4860*/  LDCU.128 UR32, c[0x0][0xa80] ;  /* 0x00015000ff2077ac */ /* 0x000ea20008000c00 */
[----:B------:R-:W2:Y:S01]  /*4870*/  LDCU UR55, c[0x0][0xc20] ;  /* 0x00018400ff3777ac */ /* 0x000ea20008000800 */
[----:B------:R-:W1:Y:S01]  /*4880*/  LDCU UR4, c[0x0][0xc30] ;  /* 0x00018600ff0477ac */ /* 0x000e620008000800 */
[----:B------:R-:W1:Y:S01]  /*4890*/  LDCU.128 UR40, c[0x0][0xa90] ;  /* 0x00015200ff2877ac */ /* 0x000e620008000c00 */
[----:B------:R-:W-:Y:S01]  /*48a0*/  UMOV UR20, 0x400 ;  /* 0x0000040000147882 */ /* 0x000fe20000000000 */
[----:B----4-:R-:W-:-:S02]  /*48b0*/  UIMAD.WIDE.U32 UR6, UR44, UR28, URZ ;  /* 0x0000001c2c0672a5 */ /* 0x010fc4000f8e00ff */
[----:B---3--:R-:W-:Y:S02]  /*48c0*/  UIMAD.WIDE.U32 UR8, UR38, UR31, URZ ;  /* 0x0000001f260872a5 */ /* 0x008fe4000f8e00ff */
[----:B------:R-:W-:Y:S02]  /*48d0*/  ULEA UR20, UR10, UR20, 0x18 ;  /* 0x000000140a147291 */ /* 0x000fe4000f8ec0ff */
[----:B------:R-:W-:Y:S02]  /*48e0*/  UISETP.NE.AND.EX UP5, UPT, UR5, URZ, UPT, UP0 ;  /* 0x000000ff0500728c */ /* 0x000fe4000bfa5300 */
[----:B------:R-:W-:Y:S02]  /*48f0*/  UISETP.NE.U32.AND UP6, UPT, UR26, URZ, UPT ;  /* 0x000000ff1a00728c */ /* 0x000fe4000bfc5070 */
[----:B------:R-:W-:Y:S02]  /*4900*/  UIADD3 UR46, UPT, UPT, UR20, 0x128, URZ ;  /* 0x00000128142e7890 */ /* 0x000fe4000fffe0ff */
[----:B------:R-:W-:-:S02]  /*4910*/  UIADD3 UR45, UPT, UPT, UR20, 0x168, URZ ;  /* 0x00000168142d7890 */ /* 0x000fc4000fffe0ff */
[----:B------:R-:W-:Y:S02]  /*4920*/  UIADD3 UR37, UPT, UPT, UR20, 0x110, URZ ;  /* 0x0000011014257890 */ /* 0x000fe4000fffe0ff */
[----:B------:R-:W-:Y:S02]  /*4930*/  UIADD3 UR36, UPT, UPT, UR20, 0x118, URZ ;  /* 0x0000011814247890 */ /* 0x000fe4000fffe0ff */
[----:B------:R-:W-:Y:S02]  /*4940*/  UIADD3 UR25, UPT, UPT, UR20, 0x120, URZ ;  /* 0x0000012014197890 */ /* 0x000fe4000fffe0ff */
[----:B------:R-:W-:Y:S02]  /*4950*/  UISETP.NE.AND UP0, UPT, UR39, 0x1, UPT ;  /* 0x000000012700788c */ /* 0x000fe4000bf05270 */
[----:B------:R-:W-:Y:S02]  /*4960*/  UISETP.GE.AND UP2, UPT, UR39, 0x1, UPT ;  /* 0x000000012700788c */ /* 0x000fe4000bf46270 */
[----:B------:R-:W-:Y:S01]  /*4970*/  UISETP.NE.AND UP0, UPT, UR17, 0x1, UPT ;  /* 0x000000011100788c */ /* 0x000fe2000bf05270 */
[----:B------:R-:W-:Y:S01]  /*4980*/  UMOV UR53, UR7 ;  /* 0x0000000700357c82 */ /* 0x000fe20008000000 */
[----:B------:R-:W-:Y:S01]  /*4990*/  UMOV UR50, UR9 ;  /* 0x0000000900327c82 */ /* 0x000fe20008000000 */
[----:B------:R-:W-:-:S02]  /*49a0*/  USEL UR54, URZ, 0x1, UP4 ;  /* 0x00000001ff367887 */ /* 0x000fc4000a000000 */
[----:B------:R-:W-:Y:S02]  /*49b0*/  UISETP.NE.AND UP2, UPT, UR30, 0x1, UPT ;  /* 0x000000011e00788c */ /* 0x000fe4000bf45270 */
[----:B--2---:R-:W-:Y:S01]  /*49c0*/  UISETP.NE.AND UP0, UPT, UR32, 0x1, UPT ;  /* 0x000000012000788c */ /* 0x004fe2000bf05270 */
[----:B------:R-:W2:Y:S01]  /*49d0*/  LDCU UR56, c[0x0][0xaa0] ;  /* 0x00015400ff3877ac */ /* 0x000ea20008000800 */
[----:B------:R-:W-:Y:S01]  /*49e0*/  UPLOP3.LUT UP4, UPT, UPT, UPT, UPT, 0x40, 0x4 ;  /* 0x000000000004789c */ /* 0x000fe20003f8e870 */
[----:B------:R-:W3:Y:S01]  /*49f0*/  LDCU.64 UR18, c[0x0][0xc28] ;  /* 0x00018500ff1277ac */ /* 0x000ee20008000a00 */
[----:B------:R-:W-:Y:S02]  /*4a00*/  UISETP.NE.AND.EX UP6, UPT, UR27, URZ, UPT, UP6 ;  /* 0x000000ff1b00728c */ /* 0x000fe4000bfc5360 */
[----:B------:R-:W-:Y:S02]  /*4a10*/  UPRMT UR46, UR10, 0x654, UR46 ;  /* 0x000006540a2e7896 */ /* 0x000fe4000800002e */
[----:B------:R-:W-:-:S02]  /*4a20*/  UPRMT UR45, URZ, 0x654, UR45 ;  /* 0x00000654ff2d7896 */ /* 0x000fc4000800002d */
[----:B------:R-:W-:Y:S02]  /*4a30*/  UPRMT UR49, UR10, 0x654, UR37 ;  /* 0x000006540a317896 */ /* 0x000fe40008000025 */
[----:B------:R-:W-:Y:S02]  /*4a40*/  UPRMT UR48, UR10, 0x654, UR36 ;  /* 0x000006540a307896 */ /* 0x000fe40008000024 */
[----:B------:R-:W-:Y:S02]  /*4a50*/  UPRMT UR47, UR10, 0x654, UR25 ;  /* 0x000006540a2f7896 */ /* 0x000fe40008000019 */
[----:B------:R-:W-:Y:S02]  /*4a60*/  USHF.R.U32.HI UR53, URZ, UR29, UR53 ;  /* 0x0000001dff357299 */ /* 0x000fe40008011635 */
[----:B------:R-:W-:Y:S02]  /*4a70*/  USHF.R.U32.HI UR50, URZ, UR55, UR50 ;  /* 0x00000037ff327299 */ /* 0x000fe40008011632 */
[----:B-1----:R-:W-:-:S02]  /*4a80*/  UISETP.NE.AND UP3, UPT, UR4, 0x1, UPT ;  /* 0x000000010400788c */ /* 0x002fc4000bf65270 */
[----:B------:R-:W-:Y:S02]  /*4a90*/  UISETP.NE.AND UP2, UPT, UR35, 0x1, UPT ;  /* 0x000000012300788c */ /* 0x000fe4000bf45270 */
[----:B--23--:R-:W-:-:S11]  /*4aa0*/  UISETP.NE.AND UP0, UPT, UR42, 0x1, UPT ;  /* 0x000000012a00788c */ /* 0x00cfd6000bf05270 */
.L_x_91:
[----:B------:R-:W-:Y:S04]  /*4ab0*/  SHF.L.U32 R2, R9, 0x1f, RZ ;  /* 0x0000001f09027819 */ /* 0x000fe800000006ff */
[----:B-1----:R-:W1:Y:S02]  /*4ac0*/  SYNCS.PHASECHK.TRANS64.TRYWAIT P0, [UR20+0x160], R2 ;  /* 0x00016002ff0075a7 */ /* 0x002e640008001114 */
[----:B-1----:R-:W-:Y:S05]  /*4ad0*/  @!P0 BRA `(.L_x_81) ;  /* 0x00000050009c8947 */ /* 0x002fea0003800000 */
.L_x_194:
[----:B------:R-:W2:Y:S01]  /*4ae0*/  LDS.128 R4, [UR20+0x1a0] ;  /* 0x0001a014ff047984 */ /* 0x000ea20008000c00 */
[----:B------:R-:W-:Y:S01]  /*4af0*/  UISETP.GE.AND UP0, UPT, UR39, 0x1, UPT ;  /* 0x000000012700788c */ /* 0x000fe2000bf06270 */
[----:B------:R-:W-:Y:S01]  /*4b00*/  @!PT LDS RZ, [RZ] ;  /* 0x00000000fffff984 */ /* 0x000fe20000000800 */
[----:B------:R-:W-:Y:S01]  /*4b10*/  @!PT LDS RZ, [RZ] ;  /* 0x00000000fffff984 */ /* 0x000fe20000000800 */
[----:B------:R-:W-:Y:S01]  /*4b20*/  @!PT LDS RZ, [RZ] ;  /* 0x00000000fffff984 */ /* 0x000fe20000000800 */
[----:B------:R-:W-:Y:S01]  /*4b30*/  @!PT LDS RZ, [RZ] ;  /* 0x00000000fffff984 */ /* 0x000fe20000000800 */
[----:B------:R3:W-:Y:S06]  /*4b40*/  MEMBAR.ALL.CTA ;  /* 0x0000000000007992 */ /* 0x0007ec0000008000 */
[----:B---3--:R-:W3:Y:S02]  /*4b50*/  FENCE.VIEW.ASYNC.S ;  /* 0x00000000000073c6 */ /* 0x008ee40000000000 */
[----:B---3--:R-:W-:Y:S01]  /*4b60*/  SYNCS.ARRIVE.TRANS64.RED.A1T0 RZ, [UR45], RZ ;  /* 0x000000ffffff79a7 */ /* 0x008fe2000810042d */
[----:B--2---:R-:W-:Y:S11]  /*4b70*/  LOP3.LUT P0, RZ, R6, 0x1, RZ, 0xc0, !PT ;  /* 0x0000000106ff7812 */ /* 0x004ff6000780c0ff */
[----:B------:R-:W-:Y:S02]  /*4b80*/  @!UPT UIADD3 URZ, UPT, UPT, URZ, URZ, URZ ;  /* 0x000000fffffff290 */ /* 0x000fe4000fffe0ff */
[----:B------:R-:W-:Y:S01]  /*4b90*/  VOTEU.ANY UP2, P0 ;  /* 0x0000000000ff7886 */ /* 0x000fe20000040100 */
[----:B------:R-:W-:Y:S11]  /*4ba0*/  PLOP3.LUT P0, PT, PT, PT, UP2, 0x80, 0x8 ;  /* 0x000000000008781c */ /* 0x000ff60003f0f028 */
[----:B------:R-:W-:Y:S02]  /*4bb0*/  @!UPT UIADD3 URZ, UPT, UPT, URZ, URZ, URZ ;  /* 0x000000fffffff290 */ /* 0x000fe4000fffe0ff */
[----:B-1----:R-:W-:Y:S02]  /*4bc0*/  @P0 MOV R2, R4 ;  /* 0x0000000400020202 */ /* 0x002fe40000000f00 */
[----:B------:R-:W-:Y:S02]  /*4bd0*/  @P0 LOP3.LUT R0, R5, 0xffff, RZ, 0xc0, !PT ;  /* 0x0000ffff05000812 */ /* 0x000fe400078ec0ff */
[----:B------:R-:W-:Y:S02]  /*4be0*/  @P0 R2UR UR5, R2 ;  /* 0x00000000020502ca */ /* 0x000fe400000e0000 */
[----:B------:R-:W-:Y:S11]  /*4bf0*/  @P0 R2UR UR4, R0 ;  /* 0x00000000000402ca */ /* 0x000ff600000e0000 */
[----:B------:R-:W-:Y:S02]  /*4c00*/  @UP2 UMOV UR16, UR5 ;  /* 0x0000000500102c82 */ /* 0x000fe40008000000 */
[----:B------:R-:W-:Y:S01]  /*4c10*/  @UP2 UMOV UR15, UR4 ;  /* 0x00000004000f2c82 */ /* 0x000fe20008000000 */
[----:B------:R-:W-:Y:S05]  /*4c20*/  BRA.U !UP0, `(.L_x_82) ;  /* 0x0000000108c07547 */ /* 0x000fea000b800000 */
[----:B------:R-:W-:Y:S02]  /*4c30*/  UIMAD.WIDE.U32 UR8, UR15, UR31, URZ ;  /* 0x0000001f0f0872a5 */ /* 0x000fe4000f8e00ff */
[----:B------:R-:W-:Y:S02]  /*4c40*/  UP2UR UR14, UPR, URZ, 0x4 ;  /* 0x00000004ff0e7883 */ /* 0x000fe40008000000 */
[----:B------:R-:W-:Y:S02]  /*4c50*/  UISETP.NE.AND UP2, UPT, UR30, 0x1, UPT ;  /* 0x000000011e00788c */ /* 0x000fe4000bf45270 */
[----:B------:R-:W-:Y:S02]  /*4c60*/  UIMAD.WIDE.U32 UR10, UR16, UR28, URZ ;  /* 0x0000001c100a72a5 */ /* 0x000fe4000f8e00ff */
[----:B------:R-:W-:Y:S02]  /*4c70*/  USEL UR4, UR38, UR50, !UP2 ;  /* 0x0000003226047287 */ /* 0x000fe4000d000000 */
[----:B------:R-:W-:Y:S02]  /*4c80*/  UISETP.NE.AND UP0, UPT, UR17, 0x1, UPT ;  /* 0x000000011100788c */ /* 0x000fe4000bf05270 */
[----:B------:R-:W-:Y:S02]  /*4c90*/  UP2UR UR21, UPR, URZ, 0x2 ;  /* 0x00000002ff157883 */ /* 0x000fe40008000000 */
[----:B------:R-:W-:Y:S02]  /*4ca0*/  UISETP.NE.AND UP1, UPT, UR39, 0x1, UPT ;  /* 0x000000012700788c */ /* 0x000fe4000bf25270 */
[----:B------:R-:W-:Y:S02]  /*4cb0*/  UIMAD.WIDE.U32 UR12, UR4, UR18, URZ ;  /* 0x00000012040c72a5 */ /* 0x000fe4000f8e00ff */
[----:B------:R-:W-:Y:S01]  /*4cc0*/  USEL UR7, UR44, UR53, !UP0 ;  /* 0x000000352c077287 */ /* 0x000fe2000c000000 */
[----:B------:R-:W-:Y:S02]  /*4cd0*/  UMOV UR5, UR9 ;  /* 0x0000000900057c82 */ /* 0x000fe40008000000 */
[----:B------:R-:W-:Y:S02]  /*4ce0*/  USHF.R.U32.HI UR6, URZ, UR55, UR5 ;  /* 0x00000037ff067299 */ /* 0x000fe40008011605 */
[----:B------:R-:W-:Y:S02]  /*4cf0*/  UIMAD.WIDE.U32 UR22, UR7, UR18, URZ ;  /* 0x00000012071672a5 */ /* 0x000fe4000f8e00ff */
[----:B------:R-:W-:Y:S02]  /*4d00*/  USEL UR6, UR15, UR6, !UP2 ;  /* 0x000000060f067287 */ /* 0x000fe4000d000000 */
[----:B------:R-:W-:Y:S01]  /*4d10*/  UISETP.NE.AND UP2, UPT, UR14, URZ, UPT ;  /* 0x000000ff0e00728c */ /* 0x000fe2000bf45270 */
[----:B------:R-:W-:Y:S01]  /*4d20*/  UMOV UR5, UR11 ;  /* 0x0000000b00057c82 */ /* 0x000fe20008000000 */
[----:B------:R-:W-:Y:S02]  /*4d30*/  UIMAD.WIDE.U32 UR10, UR6, UR18, URZ ;  /* 0x00000012060a72a5 */ /* 0x000fe4000f8e00ff */
[----:B------:R-:W-:Y:S03]  /*4d40*/  USHF.R.U32.HI UR8, URZ, UR29, UR5 ;  /* 0x0000001dff087299 */ /* 0x000fe60008011605 */
[----:B------:R-:W-:Y:S02]  /*4d50*/  UMOV UR5, UR13 ;  /* 0x0000000d00057c82 */ /* 0x000fe40008000000 */
[----:B------:R-:W-:Y:S03]  /*4d60*/  @UP1 USHF.R.U32.HI UR4, URZ, UR19, UR5 ;  /* 0x00000013ff041299 */ /* 0x000fe60008011605 */
[----:B------:R-:W-:Y:S01]  /*4d70*/  UMOV UR5, UR23 ;  /* 0x0000001700057c82 */ /* 0x000fe20008000000 */
[----:B------:R-:W-:Y:S02]  /*4d80*/  UIMAD UR4, UR39, UR4, URZ ;  /* 0x00000004270472a4 */ /* 0x000fe4000f8e02ff */
[----:B------:R-:W-:Y:S02]  /*4d90*/  @UP1 USHF.R.U32.HI UR7, URZ, UR19, UR5 ;  /* 0x00000013ff071299 */ /* 0x000fe40008011605 */
[----:B------:R-:W-:Y:S02]  /*4da0*/  USEL UR5, UR16, UR8, !UP0 ;  /* 0x0000000810057287 */ /* 0x000fe4000c000000 */
[----:B------:R-:W-:Y:S02]  /*4db0*/  UIMAD UR8, UR39, UR7, URZ ;  /* 0x00000007270872a4 */ /* 0x000fe4000f8e02ff */
[----:B------:R-:W-:Y:S03]  /*4dc0*/  UISETP.GE.AND UP0, UPT, UR6, UR4, UPT ;  /* 0x000000040600728c */ /* 0x000fe6000bf06270 */
[----:B------:R-:W-:Y:S01]  /*4dd0*/  UMOV UR4, UR11 ;  /* 0x0000000b00047c82 */ /* 0x000fe20008000000 */
[----:B------:R-:W-:Y:S02]  /*4de0*/  UISETP.GE.OR UP0, UPT, UR5, UR8, UP0 ;  /* 0x000000080500728c */ /* 0x000fe40008706670 */
[----:B------:R-:W-:Y:S02]  /*4df0*/  USHF.R.U32.HI UR4, URZ, UR19, UR4 ;  /* 0x00000013ff047299 */ /* 0x000fe40008011604 */
[----:B------:R-:W-:Y:S02]  /*4e00*/  UIMAD.WIDE.U32 UR8, UR5, UR18, URZ ;  /* 0x00000012050872a5 */ /* 0x000fe4000f8e00ff */
[----:B------:R-:W-:Y:S04]  /*4e10*/  USEL UR10, UR6, UR4, !UP1 ;  /* 0x00000004060a7287 */ /* 0x000fe8000c800000 */
[----:B------:R-:W-:Y:S01]  /*4e20*/  UIADD3 UR11, UPT, UPT, -UR10, URZ, URZ ;  /* 0x000000ff0a0b7290 */ /* 0x000fe2000fffe1ff */
[----:B------:R-:W-:Y:S02]  /*4e30*/  @!UP0 UMOV UR4, UR9 ;  /* 0x0000000900048c82 */ /* 0x000fe40008000000 */
[----:B------:R-:W-:Y:S02]  /*4e40*/  @!UP0 USHF.R.U32.HI UR4, URZ, UR19, UR4 ;  /* 0x00000013ff048299 */ /* 0x000fe40008011604 */
[----:B------:R-:W-:Y:S02]  /*4e50*/  UIMAD UR8, UR39, UR11, UR6 ;  /* 0x0000000b270872a4 */ /* 0x000fe4000f8e0206 */
[----:B------:R-:W-:Y:S02]  /*4e60*/  @!UP0 USEL UR4, UR5, UR4, !UP1 ;  /* 0x0000000405048287 */ /* 0x000fe4000c800000 */
[----:B------:R-:W-:Y:S02]  /*4e70*/  UISETP.NE.AND UP1, UPT, UR21, URZ, UPT ;  /* 0x000000ff1500728c */ /* 0x000fe4000bf25270 */
[----:B------:R-:W-:Y:S02]  /*4e80*/  @!UP0 UIMAD UR8, UR7, UR8, UR4 ;  /* 0x00000008070882a4 */ /* 0x000fe4000f8e0204 */
[----:B------:R-:W-:Y:S02]  /*4e90*/  @!UP0 UIADD3 UR9, UPT, UPT, UR10, -UR4, URZ ;  /* 0x800000040a098290 */ /* 0x000fe4000fffe0ff */
[----:B------:R-:W-:Y:S02]  /*4ea0*/  UIADD3 UR4, UPT, UPT, -UR5, URZ, URZ ;  /* 0x000000ff05047290 */ /* 0x000fe4000fffe1ff */
[----:B------:R-:W-:Y:S02]  /*4eb0*/  UIADD3 UR7, UPT, UPT, -UR6, URZ, URZ ;  /* 0x000000ff06077290 */ /* 0x000fe4000fffe1ff */
[----:B------:R-:W-:Y:S02]  /*4ec0*/  @!UP0 UIMAD UR6, UR9, UR39, UR5 ;  /* 0x00000027090682a4 */ /* 0x000fe4000f8e0205 */
[----:B------:R-:W-:Y:S02]  /*4ed0*/  UIMAD UR16, UR17, UR4, UR16 ;  /* 0x00000004111072a4 */ /* 0x000fe4000f8e0210 */
[----:B------:R-:W-:Y:S01]  /*4ee0*/  UIMAD UR15, UR30, UR7, UR15 ;  /* 0x000000071e0f72a4 */ /* 0x000fe2000f8e020f */
[----:B------:R-:W-:Y:S02]  /*4ef0*/  @!UP0 UMOV UR5, UR8 ;  /* 0x0000000800058c82 */ /* 0x000fe40008000000 */
[----:B------:R-:W-:Y:S02]  /*4f00*/  UIMAD UR16, UR5, UR17, UR16 ;  /* 0x00000011051072a4 */ /* 0x000fe4000f8e0210 */
[----:B------:R-:W-:Y:S11]  /*4f10*/  UIMAD UR15, UR6, UR30, UR15 ;  /* 0x0000001e060f72a4 */ /* 0x000ff6000f8e020f */
[----:B------:R-:W-:Y:S01]  /*4f20*/  @!UPT UIADD3 URZ, UPT, UPT, URZ, URZ, URZ ;  /* 0x000000fffffff290 */ /* 0x000fe2000fffe0ff */
.L_x_82:
[----:B------:R-:W1:Y:S01]  /*4f30*/  @!UP3 LDCU.128 UR8, c[0x0][0xc10] ;  /* 0x00018200ff08b7ac */ /* 0x000e620008000c00 */
[----:B------:R-:W-:Y:S02]  /*4f40*/  ISETP.NE.U32.AND P1, PT, RZ, UR26, PT ;  /* 0x0000001aff007c0c */ /* 0x000fe4000bf25070 */
[----:B------:R-:W-:Y:S02]  /*4f50*/  SHF.L.U32 R8, R10, 0x1f, RZ ;  /* 0x0000001f0a087819 */ /* 0x000fe400000006ff */
[----:B------:R-:W-:Y:S01]  /*4f60*/  ISETP.NE.AND.EX P1, PT, RZ, UR27, PT, P1 ;  /* 0x0000001bff007c0c */ /* 0x000fe2000bf25310 */
[----:B------:R-:W2:Y:S01]  /*4f70*/  @!UP3 LDCU UR5, c[0x0][0xc0c] ;  /* 0x00018180ff05b7ac */ /* 0x000ea20008000800 */
[----:B-1----:R-:W-:Y:S07]  /*4f80*/  UIMAD.WIDE.U32 UR6, UR16, UR8, URZ ;  /* 0x00000008100672a5 */ /* 0x002fee000f8e00ff */
[----:B------:R-:W-:Y:S01]  /*4f90*/  @!UP3 UMOV UR4, UR7 ;  /* 0x000000070004bc82 */ /* 0x000fe20008000000 */
[----:B--2---:R-:W-:Y:S02]  /*4fa0*/  @!UP3 UISETP.NE.AND UP0, UPT, UR5, 0x1, UPT ;  /* 0x000000010500b88c */ /* 0x004fe4000bf05270 */
[----:B------:R-:W-:Y:S02]  /*4fb0*/  @!UP3 USHF.R.U32.HI UR4, URZ, UR9, UR4 ;  /* 0x00000009ff04b299 */ /* 0x000fe40008011604 */
[----:B------:R-:W-:Y:S02]  /*4fc0*/  UIMAD.WIDE.U32 UR6, UR15, UR11, URZ ;  /* 0x0000000b0f0672a5 */ /* 0x000fe4000f8e00ff */
[----:B------:R-:W-:Y:S02]  /*4fd0*/  @!UP3 USEL UR8, UR16, UR4, !UP0 ;  /* 0x000000041008b287 */ /* 0x000fe4000c000000 */
[----:B------:R-:W-:Y:S03]  /*4fe0*/  @!UP3 UISETP.NE.AND UP0, UPT, UR10, 0x1, UPT ;  /* 0x000000010a00b88c */ /* 0x000fe6000bf05270 */
[----:B------:R-:W-:Y:S01]  /*4ff0*/  @!UP3 UMOV UR6, UR7 ;  /* 0x000000070006bc82 */ /* 0x000fe20008000000 */
[----:B------:R-:W-:Y:S01]  /*5000*/  USHF.L.U32 UR7, UR24, 0x7, URZ ;  /* 0x0000000718077899 */ /* 0x000fe200080006ff */
[----:B------:R-:W1:Y:S02]  /*5010*/  @!UP3 LDCU UR4, c[0x0][0xc20] ;  /* 0x00018400ff04b7ac */ /* 0x000e640008000800 */
[----:B-1----:R-:W-:Y:S04]  /*5020*/  @!UP3 USHF.R.U32.HI UR6, URZ, UR4, UR6 ;  /* 0x00000004ff06b299 */ /* 0x002fe80008011606 */
[----:B------:R-:W-:Y:S04]  /*5030*/  @!UP3 USEL UR6, UR15, UR6, !UP0 ;  /* 0x000000060f06b287 */ /* 0x000fe8000c000000 */
[----:B------:R-:W-:Y:S02]  /*5040*/  @!UP3 UIADD3 UR4, UPT, UPT, -UR8, UR6, URZ ;  /* 0x000000060804b290 */ /* 0x000fe4000fffe1ff */
[----:B------:R-:W-:Y:S02]  /*5050*/  @!UP3 UIADD3 UR6, UPT, UPT, UR8, -UR6, URZ ;  /* 0x800000060806b290 */ /* 0x000fe4000fffe0ff */
[----:B------:R-:W-:Y:S02]  /*5060*/  @!UP3 UIMAD UR16, UR4, UR5, UR16 ;  /* 0x000000050410b2a4 */ /* 0x000fe4000f8e0210 */
[----:B------:R-:W-:Y:S01]  /*5070*/  @!UP3 UIMAD UR15, UR6, UR10, UR15 ;  /* 0x0000000a060fb2a4 */ /* 0x000fe2000f8e020f */
[----:B------:R-:W-:Y:S11]  /*5080*/  BRA.U UP4, `(.L_x_83) ;  /* 0x0000000104107547 */ /* 0x000ff6000b800000 */
[----:B------:R-:W-:Y:S04]  /*5090*/  MOV R2, UR54 ;  /* 0x0000003600027c02 */ /* 0x000fe80008000f00 */
[----:B------:R-:W-:Y:S04]  /*50a0*/  SHF.L.U32 R2, R2, 0x1f, RZ ;  /* 0x0000001f02027819 */ /* 0x000fe800000006ff */
[----:B------:R-:W1:Y:S02]  /*50b0*/  SYNCS.PHASECHK.TRANS64.TRYWAIT P2, [UR20+0x158], R2 ;  /* 0x00015802ff0075a7 */ /* 0x000e640008041114 */
[----:B-1----:R-:W-:Y:S05]  /*50c0*/  @!P2 BRA `(.L_x_84) ;  /* 0x0000004c0038a947 */ /* 0x002fea0003800000 */
.L_x_83:
[----:B------:R-:W-:Y:S05]  /*50d0*/  BRA.U !UP6, `(.L_x_85) ;  /* 0x000000010e387547 */ /* 0x000fea000b800000 */
[----:B------:R-:W-:Y:S01]  /*50e0*/  UPLOP3.LUT UP1, UPT, UPT, UPT, UP5, 0x80, 0x8 ;  /* 0x000000000008789c */ /* 0x000fe20003f2f050 */
[----:B-1----:R-:W-:Y:S01]  /*50f0*/  HFMA2 R0, -RZ, RZ, 0, 5.9604644775390625e-08 ;  /* 0x00000001ff007431 */ /* 0x002fe200000001ff */
[----:B------:R-:W1:Y:S01]  /*5100*/  LDCU.64 UR8, c[0x0][0x358] ;  /* 0x00006b00ff0877ac */ /* 0x000e620008000a00 */
[----:B------:R-:W-:Y:S03]  /*5110*/  IMAD.MOV.U32 R49, RZ, RZ, 0x1 ;  /* 0x00000001ff317424 */ /* 0x000fe600078e00ff */
[----:B------:R-:W-:Y:S05]  /*5120*/  PLOP3.LUT P2, PT, PT, PT, UP1, 0x80, 0x8 ;  /* 0x000000000008781c */ /* 0x000fea0003f4f018 */
[----:B------:R-:W2:Y:S01]  /*5130*/  @UP1 LDCU.64 UR4, c[0x0][0x988] ;  /* 0x00013100ff0417ac */ /* 0x000ea20008000a00 */
[----:B------:R-:W-:Y:S07]  /*5140*/  @UP1 UIMAD UR6, UR52, UR26, URZ ;  /* 0x0000001a340612a4 */ /* 0x000fee000f8e02ff */
[----:B------:R-:W-:Y:S01]  /*5150*/  @!P2 PRMT R49, R0, 0x7610, R49 ;  /* 0x000076100031a816 */ /* 0x000fe20000000031 */
[----:B--2---:R-:W-:Y:S06]  /*5160*/  @UP1 UIMAD.WIDE UR4, UR6, 0x4, UR4 ;  /* 0x00000004060418a5 */ /* 0x004fec000f8e0204 */
[----:B------:R-:W-:Y:S01]  /*5170*/  IMAD.U32 R14, RZ, RZ, UR4 ;  /* 0x00000004ff0e7e24 */ /* 0x000fe2000f8e00ff */
[----:B------:R-:W-:Y:S04]  /*5180*/  MOV R15, UR5 ;  /* 0x00000005000f7c02 */ /* 0x000fe80008000f00 */
[----:B------:R-:W2:Y:S01]  /*5190*/  @!UP1 LDCU UR4, c[0x0][0x980] ;  /* 0x00013000ff0497ac */ /* 0x000ea20008000800 */
[----:B-1---5:R3:W5:Y:S02]  /*51a0*/  @P2 LDG.E R27, desc[UR8][R14.64] ;  /* 0x000000080e1b2981 */ /* 0x022764000c1e1900 */
[----:B--23--:R-:W-:Y:S07]  /*51b0*/  @!P2 IMAD.U32 R27, RZ, RZ, UR4 ;  /* 0x00000004ff1bae24 */ /* 0x00cfee000f8e00ff */
.L_x_85:
[----:B-----5:R-:W-:Y:S01]  /*51c0*/  @!P1 FSETP.EQ.AND P3, PT, R27, RZ, PT ;  /* 0x000000ff1b00920b */ /* 0x020fe20003f62000 */
[----:B------:R-:W-:Y:S01]  /*51d0*/  @!UPT UIADD3 URZ, UPT, UPT, URZ, URZ, URZ ;  /* 0x000000fffffff290 */ /* 0x000fe2000fffe0ff */
[----:B------:R-:W-:Y:S11]  /*51e0*/  @!P1 BRA `(.L_x_86) ;  /* 0x0000000000149947 */ /* 0x000ff60003800000 */
[----:B------:R-:W-:Y:S02]  /*51f0*/  LOP3.LUT P1, RZ, R49, 0xff, RZ, 0xc0, !PT ;  /* 0x000000ff31ff7812 */ /* 0x000fe4000782c0ff */
[----:B------:R-:W-:Y:S04]  /*5200*/  PLOP3.LUT P3, PT, PT, PT, UP1, 0x80, 0x8 ;  /* 0x000000000008781c */ /* 0x000fe80003f6f018 */
[----:B------:R-:W-:Y:S07]  /*5210*/  PLOP3.LUT P3, PT, P3, PT, PT, 0x8, 0x80 ;  /* 0x000000000080781c */ /* 0x000fee0001f6e170 */
[----:B------:R-:W-:Y:S11]  /*5220*/  @P1 FSETP.EQ.AND P3, PT, R27, RZ, PT ;  /* 0x000000ff1b00120b */ /* 0x000ff60003f62000 */
[----:B------:R-:W-:Y:S02]  /*5230*/  @!UPT UIADD3 URZ, UPT, UPT, URZ, URZ, URZ ;  /* 0x000000fffffff290 */ /* 0x000fe4000fffe0ff */
.L_x_86:
[----:B------:R-:W-:Y:S01]  /*5240*/  USHF.L.U32 UR11, UR51, 0x6, URZ ;  /* 0x00000006330b7899 */ /* 0x000fe200080006ff */
[----:B------:R-:W2:Y:S01]  /*5250*/  SYNCS.PHASECHK.TRANS64.TRYWAIT P1, [UR20+0x130], R8 ;  /* 0x00013008ff0075a7 */ /* 0x000ea20008021114 */
[----:B------:R-:W-:Y:S02]  /*5260*/  UISETP.NE.AND UP0, UPT, UR32, 0x1, UPT ;  /* 0x000000012000788c */ /* 0x000fe4000bf05270 */
[----:B------:R-:W-:Y:S01]  /*5270*/  UIMAD.WIDE.U32 UR4, UR11, UR33, URZ ;  /* 0x000000210b0472a5 */ /* 0x000fe2000f8e00ff */
[----:B------:R-:W-:Y:S04]  /*5280*/  ELECT P2, URZ, PT ;  /* 0x0000000000ff782f */ /* 0x000fe80003840000 */
[----:B------:R-:W-:Y:S02]  /*5290*/  PLOP3.LUT P2, PT, P3, P2, PT, 0xf2, 0x2f ;  /* 0x00000000002f781c */ /* 0x000fe40001f45e72 */
[----:B------:R-:W-:Y:S02]  /*52a0*/  UMOV UR4, UR5 ;  /* 0x0000000500047c82 */ /* 0x000fe40008000000 */
[----:B------:R-:W-:Y:S04]  /*52b0*/  USHF.R.U32.HI UR4, URZ, UR34, UR4 ;  /* 0x00000022ff047299 */ /* 0x000fe80008011604 */
[----:B------:R-:W-:Y:S02]  /*52c0*/  USEL UR12, UR11, UR4, !UP0 ;  /* 0x000000040b0c7287 */ /* 0x000fe4000c000000 */
[----:B------:R-:W-:Y:S02]  /*52d0*/  UISETP.NE.AND UP0, UPT, UR35, 0x1, UPT ;  /* 0x000000012300788c */ /* 0x000fe4000bf05270 */
[----:B------:R-:W-:Y:S02]  /*52e0*/  UIMAD.WIDE.U32 UR4, UR12, UR40, URZ ;  /* 0x000000280c0472a5 */ /* 0x000fe4000f8e00ff */
[----:B------:R-:W-:Y:S01]  /*52f0*/  UIADD3 UR6, UPT, UPT, -UR12, URZ, URZ ;  /* 0x000000ff0c067290 */ /* 0x000fe2000fffe1ff */
[----:B-1----:R-:W-:Y:S03]  /*5300*/  @!P2 IMAD.MOV.U32 R0, RZ, 0x20, RZ ;  /* 0x00000020ff00a824 */ /* 0x002fe600078e00ff */
[----:B------:R-:W-:Y:S01]  /*5310*/  UIMAD UR11, UR32, UR6, UR11 ;  /* 0x00000006200b72a4 */ /* 0x000fe2000f8e020b */
[----:B------:R-:W-:Y:S01]  /*5320*/  @!P2 IMAD.MOV.U32 R0, RZ, 0x400, R0 ;  /* 0x00000400ff00a824 */ /* 0x000fe200078e0000 */
[----:B------:R-:W-:Y:S02]  /*5330*/  UMOV UR4, UR5 ;  /* 0x0000000500047c82 */ /* 0x000fe40008000000 */
[----:B------:R-:W-:Y:S04]  /*5340*/  USHF.R.U32.HI UR4, URZ, UR41, UR4 ;  /* 0x00000029ff047299 */ /* 0x000fe80008011604 */
[----:B------:R-:W-:Y:S02]  /*5350*/  USEL UR13, UR12, UR4, !UP0 ;  /* 0x000000040c0d7287 */ /* 0x000fe4000c000000 */
[----:B------:R-:W-:Y:S02]  /*5360*/  UISETP.NE.AND UP0, UPT, UR42, 0x1, UPT ;  /* 0x000000012a00788c */ /* 0x000fe4000bf05270 */
[----:B------:R-:W-:Y:S07]  /*5370*/  UIMAD.WIDE.U32 UR4, UR13, UR43, URZ ;  /* 0x0000002b0d0472a5 */ /* 0x000fee000f8e00ff */
[----:B------:R-:W-:Y:S02]  /*5380*/  UMOV UR4, UR5 ;  /* 0x0000000500047c82 */ /* 0x000fe40008000000 */
[----:B------:R-:W-:Y:S04]  /*5390*/  USHF.R.U32.HI UR4, URZ, UR56, UR4 ;  /* 0x00000038ff047299 */ /* 0x000fe80008011604 */
[----:B------:R-:W-:Y:S02]  /*53a0*/  USEL UR14, UR13, UR4, !UP0 ;  /* 0x000000040d0e7287 */ /* 0x000fe4000c000000 */
[----:B------:R-:W-:Y:S02]  /*53b0*/  UIADD3 UR4, UPT, UPT, -UR13, URZ, URZ ;  /* 0x000000ff0d047290 */ /* 0x000fe4000fffe1ff */
[----:B------:R-:W-:Y:S02]  /*53c0*/  UIADD3 UR5, UPT, UPT, -UR14, URZ, URZ ;  /* 0x000000ff0e057290 */ /* 0x000fe4000fffe1ff */
[----:B------:R-:W-:Y:S02]  /*53d0*/  UIMAD UR12, UR35, UR4, UR12 ;  /* 0x00000004230c72a4 */ /* 0x000fe4000f8e020c */
[----:B------:R-:W-:Y:S01]  /*53e0*/  UIMAD UR13, UR42, UR5, UR13 ;  /* 0x000000052a0d72a4 */ /* 0x000fe2000f8e020d */
[----:B--2---:R-:W-:Y:S11]  /*53f0*/  @!P1 BRA `(.L_x_87) ;  /* 0x0000004800849947 */ /* 0x004ff60003800000 */
.L_x_197:
[----:B------:R-:W-:Y:S01]  /*5400*/  @!P2 R2UR UR4, R0 ;  /* 0x000000000004a2ca */ /* 0x000fe200000e0000 */
[----:B------:R-:W-:Y:S01]  /*5410*/  VOTEU.ALL UP0, P2 ;  /* 0x0000000000ff7886 */ /* 0x000fe20001000000 */
[----:B-1----:R-:W-:Y:S04]  /*5420*/  @!P2 IADD3 R2, P1, PT, R12, 0x680, RZ ;  /* 0x000006800c02a810 */ /* 0x002fe80007f3e0ff */
[----:B------:R-:W-:Y:S01]  /*5430*/  @!P2 R2UR UR5, R2 ;  /* 0x000000000205a2ca */ /* 0x000fe200000e0000 */
[----:B------:R-:W-:Y:S01]  /*5440*/  @!P2 IMAD.X R0, RZ, RZ, R13, P1 ;  /* 0x000000ffff00a224 */ /* 0x000fe200008e060d */
[----:B------:R-:W-:Y:S05]  /*5450*/  @!UP0 UIADD3 UR8, UPT, UPT, UR20, 0x200, URZ ;  /* 0x0000020014088890 */ /* 0x000fea000fffe0ff */
[----:B------:R-:W-:Y:S01]  /*5460*/  @!UP0 UPRMT UR6, UR4, 0x5410, URZ ;  /* 0x0000541004068896 */ /* 0x000fe200080000ff */
[----:B------:R-:W-:Y:S01]  /*5470*/  @!P2 R2UR UR4, R0 ;  /* 0x000000000004a2ca */ /* 0x000fe200000e0000 */
[----:B------:R-:W-:Y:S01]  /*5480*/  VOTEU.ALL UP0, P2 ;  /* 0x0000000000ff7886 */ /* 0x000fe20001000000 */
[----:B------:R-:W-:Y:S03]  /*5490*/  @!P2 IMAD.MOV.U32 R0, RZ, RZ, 0x1000 ;  /* 0x00001000ff00a424 */ /* 0x000fe600078e00ff */
[----:B------:R-:W-:Y:S01]  /*54a0*/  IMAD.U32 R14, RZ, RZ, UR5 ;  /* 0x00000005ff0e7e24 */ /* 0x000fe2000f8e00ff */
[----:B------:R-:W-:Y:S01]  /*54b0*/  @!UP0 UMOV UR9, UR37 ;  /* 0x0000002500098c82 */ /* 0x000fe20008000000 */
[----:B------:R-:W-:Y:S06]  /*54c0*/  @!UP0 UMOV UR10, UR7 ;  /* 0x00000007000a8c82 */ /* 0x000fec0008000000 */
[----:B------:R-:W-:Y:S01]  /*54d0*/  IMAD.U32 R15, RZ, RZ, UR4 ;  /* 0x00000004ff0f7e24 */ /* 0x000fe2000f8e00ff */
[----:B------:R-:W-:Y:S04]  /*54e0*/  @!P2 R2UR UR4, R14 ;  /* 0x000000000e04a2ca */ /* 0x000fe800000e0000 */
[----:B------:R-:W-:Y:S11]  /*54f0*/  @!P2 R2UR UR5, R15 ;  /* 0x000000000f05a2ca */ /* 0x000ff600000e0000 */
[----:B------:R-:W-:Y:S02]  /*5500*/  @!UPT UIADD3 URZ, UPT, UPT, URZ, URZ, URZ ;  /* 0x000000fffffff290 */ /* 0x000fe4000fffe0ff */
[----:B------:R1:W-:Y:S01]  /*5510*/  @!UP0 UTMALDG.5D.IM2COL [UR8], [UR4], UR6 ;  /* 0x00000008040083b4 */ /* 0x0003e20008060006 */
[----:B------:R2:W-:Y:S01]  /*5520*/  @!P2 SYNCS.ARRIVE.TRANS64.RED.A0TR RZ, [UR20+0x110], R0 ;  /* 0x00011000ffffa9a7 */ /* 0x0005e20008300414 */
[----:B------:R-:W-:Y:S01]  /*5530*/  SYNCS.ARRIVE.TRANS64.RED.A1T0 RZ, [UR49], RZ ;  /* 0x000000ffffff79a7 */ /* 0x000fe20008100431 */
[----:B--2---:R-:W-:Y:S01]  /*5540*/  @!P2 IMAD.MOV.U32 R0, RZ, 0x20, RZ ;  /* 0x00000020ff00a824 */ /* 0x004fe200078e00ff */
[----:B------:R-:W2:Y:S03]  /*5550*/  SYNCS.PHASECHK.TRANS64.TRYWAIT P1, [UR20+0x138], R8 ;  /* 0x00013808ff0075a7 */ /* 0x000ea60008021114 */
[----:B------:R-:W-:Y:S01]  /*5560*/  @!P2 IMAD.MOV.U32 R0, RZ, 0x400, R0 ;  /* 0x00000400ff00a824 */ /* 0x000fe200078e0000 */
[----:B-12---:R-:W-:Y:S06]  /*5570*/  @!P1 BRA `(.L_x_88) ;  /* 0x00000048003c9947 */ /* 0x006fec0003800000 */
.L_x_199:
[----:B------:R-:W-:Y:S01]  /*5580*/  @!P2 R2UR UR4, R0 ;  /* 0x000000000004a2ca */ /* 0x000fe200000e0000 */
[----:B------:R-:W-:Y:S01]  /*5590*/  VOTEU.ALL UP0, P2 ;  /* 0x0000000000ff7886 */ /* 0x000fe20001000000 */
[----:B-1----:R-:W-:Y:S04]  /*55a0*/  @!P2 IADD3 R2, P1, PT, R12, 0x680, RZ ;  /* 0x000006800c02a810 */ /* 0x002fe80007f3e0ff */
[----:B------:R-:W-:Y:S01]  /*55b0*/  @!P2 R2UR UR5, R2 ;  /* 0x000000000205a2ca */ /* 0x000fe200000e0000 */
[----:B------:R-:W-:Y:S01]  /*55c0*/  @!P2 IMAD.X R0, RZ, RZ, R13, P1 ;  /* 0x000000ffff00a224 */ /* 0x000fe200008e060d */
[----:B------:R-:W-:Y:S02]  /*55d0*/  @!UP0 UIADD3 UR10, UPT, UPT, UR7, 0x20, URZ ;  /* 0x00000020070a8890 */ /* 0x000fe4000fffe0ff */
[----:B------:R-:W-:Y:S03]  /*55e0*/  @!UP0 UIADD3 UR8, UPT, UPT, UR20, 0x1200, URZ ;  /* 0x0000120014088890 */ /* 0x000fe6000fffe0ff */
[----:B------:R-:W-:Y:S01]  /*55f0*/  @!UP0 UPRMT UR6, UR4, 0x5410, URZ ;  /* 0x0000541004068896 */ /* 0x000fe200080000ff */
[----:B------:R-:W-:Y:S01]  /*5600*/  @!P2 R2UR UR4, R0 ;  /* 0x000000000004a2ca */ /* 0x000fe200000e0000 */
[----:B------:R-:W-:Y:S01]  /*5610*/  VOTEU.ALL UP0, P2 ;  /* 0x0000000000ff7886 */ /* 0x000fe20001000000 */
[----:B------:R-:W-:Y:S03]  /*5620*/  @!P2 IMAD.MOV.U32 R0, RZ, RZ, 0x1000 ;  /* 0x00001000ff00a424 */ /* 0x000fe600078e00ff */
[----:B------:R-:W-:Y:S01]  /*5630*/  IMAD.U32 R14, RZ, RZ, UR5 ;  /* 0x00000005ff0e7e24 */ /* 0x000fe2000f8e00ff */
[----:B------:R-:W-:Y:S07]  /*5640*/  @!UP0 UMOV UR9, UR36 ;  /* 0x0000002400098c82 */ /* 0x000fee0008000000 */
        /* <DEDUP_REMOVED lines=11> */
.L_x_201:
[----:B------:R-:W-:Y:S01]  /*5700*/  @!P2 R2UR UR4, R0 ;  /* 0x000000000004a2ca */ /* 0x000fe200000e0000 */
[----:B------:R-:W-:Y:S01]  /*5710*/  VOTEU.ALL UP0, P2 ;  /* 0x0000000000ff7886 */ /* 0x000fe20001000000 */
[----:B-1----:R-:W-:Y:S02]  /*5720*/  @!P2 IADD3 R2, P1, PT, R12, 0x680, RZ ;  /* 0x000006800c02a810 */ /* 0x002fe40007f3e0ff */
[----:B------:R-:W-:Y:S02]  /*5730*/  @P0 SHF.R.U32.HI R4, RZ, 0x10, R5 ;  /* 0x00000010ff040819 */ /* 0x000fe40000011605 */
[----:B------:R-:W-:Y:S01]  /*5740*/  @!P2 R2UR UR5, R2 ;  /* 0x000000000205a2ca */ /* 0x000fe200000e0000 */
[----:B------:R-:W-:Y:S01]  /*5750*/  @!P2 IMAD.X R0, RZ, RZ, R13, P1 ;  /* 0x000000ffff00a224 */ /* 0x000fe200008e060d */
[----:B------:R-:W-:Y:S01]  /*5760*/  @!UP0 UIADD3 UR10, UPT, UPT, UR7, 0x40, URZ ;  /* 0x00000040070a8890 */ /* 0x000fe2000fffe0ff */
[----:B------:R-:W-:Y:S01]  /*5770*/  @P0 R2UR UR52, R4 ;  /* 0x00000000043402ca */ /* 0x000fe200000e0000 */
        /* <DEDUP_REMOVED lines=14> */
[----:B------:R-:W2:Y:S02]  /*5860*/  SYNCS.PHASECHK.TRANS64.TRYWAIT P1, [UR20+0x148], R8 ;  /* 0x00014808ff0075a7 */ /* 0x000ea40008021114 */
[----:B-12---:R-:W-:Y:S05]  /*5870*/  @!P1 BRA `(.L_x_90) ;  /* 0x0000004400ac9947 */ /* 0x006fea0003800000 */
.L_x_203:
[----:B-1----:R-:W-:Y:S01]  /*5880*/  @!P2 IMAD.MOV.U32 R0, RZ, 0x20, RZ ;  /* 0x00000020ff00a824 */ /* 0x002fe200078e00ff */
[----:B------:R-:W-:Y:S01]  /*5890*/  @!P2 IADD3 R2, P0, PT, R12, 0x680, RZ ;  /* 0x000006800c02a810 */ /* 0x000fe20007f1e0ff */
[----:B------:R-:W-:Y:S01]  /*58a0*/  VOTEU.ALL UP0, P2 ;  /* 0x0000000000ff7886 */ /* 0x000fe20001000000 */
[----:B------:R-:W-:Y:S01]  /*58b0*/  R2UR UR22, R57 ;  /* 0x00000000391672ca */ /* 0x000fe200000e0000 */
[----:B------:R-:W-:Y:S01]  /*58c0*/  @!P2 IMAD.MOV.U32 R0, RZ, 0x400, R0 ;  /* 0x00000400ff00a824 */ /* 0x000fe200078e0000 */
[----:B------:R-:W-:Y:S01]  /*58d0*/  @!P2 R2UR UR5, R2 ;  /* 0x000000000205a2ca */ /* 0x000fe200000e0000 */
[----:B------:R-:W-:Y:S01]  /*58e0*/  UPLOP3.LUT UP4, UPT, UPT, UPT, UPT, 0x80, 0x8 ;  /* 0x000000000008789c */ /* 0x000fe20003f8f070 */
[----:B------:R-:W-:Y:S01]  /*58f0*/  R2UR UR21, R58 ;  /* 0x000000003a1572ca */ /* 0x000fe200000e0000 */
[----:B------:R-:W-:Y:S01]  /*5900*/  @!UP0 UIADD3 UR8, UPT, UPT, UR20, 0x3200, URZ ;  /* 0x0000320014088890 */ /* 0x000fe2000fffe0ff */
[----:B------:R-:W-:Y:S01]  /*5910*/  @!P2 R2UR UR4, R0 ;  /* 0x000000000004a2ca */ /* 0x000fe200000e0000 */
[----:B------:R-:W-:Y:S01]  /*5920*/  @!P2 IMAD.X R0, RZ, RZ, R13, P0 ;  /* 0x000000ffff00a224 */ /* 0x000fe200000e060d */
[----:B------:R-:W-:Y:S01]  /*5930*/  @!UP0 UIADD3 UR10, UPT, UPT, UR7, 0x60, URZ ;  /* 0x00000060070a8890 */ /* 0x000fe2000fffe0ff */
[----:B------:R-:W-:Y:S01]  /*5940*/  LOP3.LUT R10, R10, 0x1, RZ, 0x3c, !PT ;  /* 0x000000010a0a7812 */ /* 0x000fe200078e3cff */
[----:B------:R-:W-:Y:S01]  /*5950*/  @!UP0 UIADD3 UR9, UPT, UPT, UR20, 0x128, URZ ;  /* 0x0000012814098890 */ /* 0x000fe2000fffe0ff */
[----:B------:R-:W-:Y:S02]  /*5960*/  LOP3.LUT R9, R9, 0x1, RZ, 0x3c, !PT ;  /* 0x0000000109097812 */ /* 0x000fe400078e3cff */
[----:B------:R-:W-:Y:S02]  /*5970*/  UIADD3 UR24, UPT, UPT, UR15, UR22, URZ ;  /* 0x000000160f187290 */ /* 0x000fe4000fffe0ff */
[----:B------:R-:W-:Y:S02]  /*5980*/  IMAD.U32 R4, RZ, RZ, UR5 ;  /* 0x00000005ff047e24 */ /* 0x000fe4000f8e00ff */
[----:B------:R-:W-:Y:S02]  /*5990*/  UIADD3 UR51, UPT, UPT, UR16, UR21, URZ ;  /* 0x0000001510337290 */ /* 0x000fe4000fffe0ff */
[----:B------:R-:W-:Y:S01]  /*59a0*/  @!UP0 UPRMT UR6, UR4, 0x5410, URZ ;  /* 0x0000541004068896 */ /* 0x000fe200080000ff */
[----:B------:R-:W-:Y:S01]  /*59b0*/  @!P2 R2UR UR4, R0 ;  /* 0x000000000004a2ca */ /* 0x000fe200000e0000 */
[----:B------:R-:W-:Y:S11]  /*59c0*/  VOTEU.ALL UP0, P2 ;  /* 0x0000000000ff7886 */ /* 0x000ff60001000000 */
[----:B------:R-:W-:Y:S01]  /*59d0*/  @!UPT UIADD3 URZ, UPT, UPT, URZ, URZ, URZ ;  /* 0x000000fffffff290 */ /* 0x000fe2000fffe0ff */
[----:B------:R-:W-:Y:S01]  /*59e0*/  IMAD.U32 R5, RZ, RZ, UR4 ;  /* 0x00000004ff057e24 */ /* 0x000fe2000f8e00ff */
[----:B------:R-:W-:Y:S04]  /*59f0*/  @!P2 R2UR UR4, R4 ;  /* 0x000000000404a2ca */ /* 0x000fe800000e0000 */
[----:B------:R-:W-:Y:S11]  /*5a00*/  @!P2 R2UR UR5, R5 ;  /* 0x000000000505a2ca */ /* 0x000ff600000e0000 */
[----:B------:R-:W-:Y:S02]  /*5a10*/  @!UPT UIADD3 URZ, UPT, UPT, URZ, URZ, URZ ;  /* 0x000000fffffff290 */ /* 0x000fe4000fffe0ff */
[----:B------:R1:W-:Y:S01]  /*5a20*/  @!UP0 UTMALDG.5D.IM2COL [UR8], [UR4], UR6 ;  /* 0x00000008040083b4 */ /* 0x0003e20008060006 */
[----:B------:R1:W-:Y:S01]  /*5a30*/  @!P2 SYNCS.ARRIVE.TRANS64.RED.A0TR RZ, [UR20+0x128], R3 ;  /* 0x00012803ffffa9a7 */ /* 0x0003e20008300414 */
[----:B------:R-:W-:Y:S01]  /*5a40*/  SYNCS.ARRIVE.TRANS64.RED.A1T0 RZ, [UR46], RZ ;  /* 0x000000ffffff79a7 */ /* 0x000fe2000810042e */
[----:B------:R-:W-:Y:S05]  /*5a50*/  BRA.U UP2, `(.L_x_91) ;  /* 0xfffffff102147547 */ /* 0x000fea000b83ffff */
[----:B------:R-:W-:-:S04]  /*5a60*/  SHF.L.U32 R2, R10, 0x1f, RZ ;  /* 0x0000001f0a027819 */ /* 0x000fc800000006ff */
[----:B------:R-:W2:Y:S02]  /*5a70*/  SYNCS.PHASECHK.TRANS64.TRYWAIT P0, [UR20+0x130], R2 ;  /* 0x00013002ff0075a7 */ /* 0x000ea40008001114 */
[----:B--2---:R-:W-:Y:S05]  /*5a80*/  @!P0 BRA `(.L_x_92) ;  /* 0x0000004400408947 */ /* 0x004fea0003800000 */
.L_x_205:
[----:B------:R-:W3:Y:S02]  /*5a90*/  SYNCS.PHASECHK.TRANS64.TRYWAIT P0, [UR20+0x138], R2 ;  /* 0x00013802ff0075a7 */ /* 0x000ee40008001114 */
[----:B---3--:R-:W-:Y:S05]  /*5aa0*/  @!P0 BRA `(.L_x_93) ;  /* 0x0000004400508947 */ /* 0x008fea0003800000 */
.L_x_207:
[----:B------:R-:W3:Y:S02]  /*5ab0*/  SYNCS.PHASECHK.TRANS64.TRYWAIT P0, [UR20+0x140], R2 ;  /* 0x00014002ff0075a7 */ /* 0x000ee40008001114 */
[----:B---3--:R-:W-:Y:S05]  /*5ac0*/  @!P0 BRA `(.L_x_94) ;  /* 0x0000004400608947 */ /* 0x008fea0003800000 */
.L_x_209:
[----:B--2---:R-:W-:-:S07]  /*5ad0*/  MOV R0, UR20 ;  /* 0x0000001400007c02 */ /* 0x004fce0008000f00 */
.L_x_95:
[----:B--2---:R-:W-:-:S04]  /*5ae0*/  SHF.L.U32 R2, R10, 0x1f, RZ ;  /* 0x0000001f0a027819 */ /* 0x004fc800000006ff */
[----:B------:R2:W3:Y:S03]  /*5af0*/  SYNCS.PHASECHK.TRANS64.TRYWAIT P0, [R0+URZ+0x148], R2 ;  /* 0x00014802000075a7 */ /* 0x0004e600080011ff */
[----:B---3--:R-:W-:Y:S05]  /*5b00*/  @!P0 NANOSLEEP.SYNCS 0x989680 ;  /* 0x009896800000895d */ /* 0x008fea0003900000 */
[----:B------:R-:W3:Y:S02]  /*5b10*/  @!P0 SYNCS.PHASECHK.TRANS64 P0, [R0+URZ+0x148], R2 ;  /* 0x00014802000085a7 */ /* 0x000ee400080010ff */
[----:B-1-3--:R-:W-:Y:S05]  /*5b20*/  @P0 EXIT ;  /* 0x000000000000094d */ /* 0x00afea0003800000 */
[----:B------:R-:W-:Y:S05]  /*5b30*/  BRA `(.L_x_95) ;  /* 0xfffffffc00e87947 */ /* 0x000fea000383ffff */
.L_x_80:
[----:B------:R-:W-:-:S06]  /*5b40*/  UISETP.GE.AND UP0, UPT, UR18, 0x4, UPT ;  /* 0x000000041200788c */ /* 0x000fcc000bf06270 */
[----:B------:R-:W-:-:S13]  /*5b50*/  PLOP3.LUT P0, PT, PT, PT, UP0, 0x80, 0x8 ;  /* 0x000000000008781c */ /* 0x000fda0003f0f008 */
[----:B-1----:R-:W-:Y:S05]  /*5b60*/  @!P0 EXIT ;  /* 0x000000000000894d */ /* 0x002fea0003800000 */
[----:B------:R-:W1:Y:S08]  /*5b70*/  S2UR UR4, SR_CgaCtaId ;  /* 0x00000000000479c3 */ /* 0x000e700000008800 */
[----:B------:R-:W-:Y:S01]  /*5b80*/  BAR.SYNC.DEFER_BLOCKING 0x6, 0xa0 ;  /* 0x0182800000007b1d */ /* 0x000fe20000010000 */
[C---:B------:R-:W-:Y:S01]  /*5b90*/  IMAD.SHL.U32 R4, R48.reuse, 0x20, RZ ;  /* 0x0000002030047824 */ /* 0x040fe200078e00ff */
[----:B------:R-:W-:Y:S01]  /*5ba0*/  SHF.R.U32.HI R3, RZ, 0x1, R48 ;  /* 0x00000001ff037819 */ /* 0x000fe20000011630 */
[C---:B------:R-:W-:Y:S01]  /*5bb0*/  IMAD.SHL.U32 R47, R48.reuse, 0x10, RZ ;  /* 0x00000010302f7824 */ /* 0x040fe200078e00ff */
[C---:B------:R-:W-:Y:S01]  /*5bc0*/  LOP3.LUT P0, RZ, R48.reuse, 0x4, RZ, 0xc0, !PT ;  /* 0x0000000430ff7812 */ /* 0x040fe2000780c0ff */
[----:B------:R-:W-:Y:S01]  /*5bd0*/  IMAD.U32 R23, R48, 0x10000, RZ ;  /* 0x0001000030177824 */ /* 0x000fe200078e00ff */
[----:B------:R-:W-:Y:S01]  /*5be0*/  UMOV UR49, 0x400 ;  /* 0x0000040000317882 */ /* 0x000fe20000000000 */
[----:B------:R-:W-:Y:S01]  /*5bf0*/  LOP3.LUT R0, R4, 0xc0, RZ, 0xc0, !PT ;  /* 0x000000c004007812 */ /* 0x000fe200078ec0ff */
[----:B------:R-:W2:Y:S01]  /*5c00*/  LDC.64 R42, c[0x0][0x9b0] ;  /* 0x00026c00ff2a7b82 */ /* 0x000ea20000000a00 */
[----:B------:R-:W-:Y:S01]  /*5c10*/  LOP3.LUT R47, R47, 0x600, RZ, 0xc0, !PT ;  /* 0x000006002f2f7812 */ /* 0x000fe200078ec0ff */
[----:B------:R-:W-:Y:S01]  /*5c20*/  IMAD.MOV.U32 R61, RZ, RZ, 0x20 ;  /* 0x00000020ff3d7424 */ /* 0x000fe200078e00ff */
[----:B------:R-:W-:Y:S01]  /*5c30*/  LOP3.LUT R3, R0, 0x8, R3, 0xf8, !PT ;  /* 0x0000000800037812 */ /* 0x000fe200078ef803 */
[C---:B------:R-:W-:Y:S01]  /*5c40*/  IMAD.SHL.U32 R0, R48.reuse, 0x4, RZ ;  /* 0x0000000430007824 */ /* 0x040fe200078e00ff */
[----:B------:R-:W-:Y:S01]  /*5c50*/  LOP3.LUT R47, R47, 0x20, R4, 0xf8, !PT ;  /* 0x000000202f2f7812 */ /* 0x000fe200078ef804 */
[----:B------:R-:W-:Y:S01]  /*5c60*/  IMAD.MOV.U32 R46, RZ, RZ, 0x1 ;  /* 0x00000001ff2e7424 */ /* 0x000fe200078e00ff */
[----:B------:R-:W-:Y:S01]  /*5c70*/  LOP3.LUT R48, R48, 0x60, RZ, 0xc0, !PT ;  /* 0x0000006030307812 */ /* 0x000fe200078ec0ff */
[----:B------:R-:W3:Y:S01]  /*5c80*/  LDC.64 R40, c[0x0][0x9a8] ;  /* 0x00026a00ff287b82 */ /* 0x000ee20000000a00 */
[----:B------:R-:W-:Y:S01]  /*5c90*/  LOP3.LUT R0, R3, 0x18, R0, 0x78, !PT ;  /* 0x0000001803007812 */ /* 0x000fe200078e7800 */
[----:B------:R-:W-:Y:S01]  /*5ca0*/  IMAD.MOV.U32 R22, RZ, RZ, RZ ;  /* 0x000000ffff167224 */ /* 0x000fe200078e00ff */
[----:B------:R-:W-:-:S02]  /*5cb0*/  LOP3.LUT R47, R47, 0x100, R4, 0xf8, !PT ;  /* 0x000001002f2f7812 */ /* 0x000fc400078ef804 */
[----:B------:R-:W-:Y:S02]  /*5cc0*/  CS2R R44, SRZ ;  /* 0x00000000002c7805 */ /* 0x000fe4000001ff00 */
[----:B------:R-:W-:Y:S01]  /*5cd0*/  LOP3.LUT R23, R23, 0x600000, RZ, 0xc0, !PT ;  /* 0x0060000017177812 */ /* 0x000fe200078ec0ff */
[----:B------:R-:W4:Y:S01]  /*5ce0*/  LDCU UR61, c[0x0][0x370] ;  /* 0x00006e00ff3d77ac */ /* 0x000f220008000800 */
[----:B------:R-:W-:Y:S02]  /*5cf0*/  LOP3.LUT R47, R47, R0, RZ, 0xfc, !PT ;  /* 0x000000002f2f7212 */ /* 0x000fe400078efcff */
[----:B------:R-:W-:Y:S01]  /*5d00*/  SEL R61, R61, 0xffffffe0, !P0 ;  /* 0xffffffe03d3d7807 */ /* 0x000fe20004000000 */
[----:B-1----:R-:W-:Y:S01]  /*5d10*/  ULEA UR49, UR4, UR49, 0x18 ;  /* 0x0000003104317291 */ /* 0x002fe2000f8ec0ff */
[----:B------:R-:W1:Y:S01]  /*5d20*/  LDCU.64 UR4, c[0x0][0x990] ;  /* 0x00013200ff0477ac */ /* 0x000e620008000a00 */
[----:B------:R-:W2:Y:S07]  /*5d30*/  LDCU UR48, c[0x0][0xc0c] ;  /* 0x00018180ff3077ac */ /* 0x000eae0008000800 */
[----:B------:R-:W4:Y:S01]  /*5d40*/  LDS R2, [UR49+0x1b0] ;  /* 0x0001b031ff027984 */ /* 0x000f220008000800 */
[----:B------:R-:W2:Y:S01]  /*5d50*/  LDCU UR38, c[0x0][0xc30] ;  /* 0x00018600ff2677ac */ /* 0x000ea20008000800 */
[----:B------:R-:W2:Y:S01]  /*5d60*/  LDCU.64 UR54, c[0x0][0x988] ;  /* 0x00013100ff3677ac */ /* 0x000ea20008000a00 */
[----:B------:R-:W2:Y:S01]  /*5d70*/  LDCU.64 UR46, c[0x0][0xc28] ;  /* 0x00018500ff2e77ac */ /* 0x000ea20008000a00 */
[----:B-1----:R-:W-:-:S02]  /*5d80*/  IMAD.U32 R52, RZ, RZ, UR4 ;  /* 0x00000004ff347e24 */ /* 0x002fc4000f8e00ff */
[----:B------:R-:W-:Y:S01]  /*5d90*/  IMAD.U32 R51, RZ, RZ, UR5 ;  /* 0x00000005ff337e24 */ /* 0x000fe2000f8e00ff */
[----:B------:R-:W1:Y:S01]  /*5da0*/  LDCU.128 UR4, c[0x0][0xb80] ;  /* 0x00017000ff0477ac */ /* 0x000e620008000c00 */
[----:B------:R-:W2:Y:S01]  /*5db0*/  LDCU.128 UR56, c[0x0][0xc10] ;  /* 0x00018200ff3877ac */ /* 0x000ea20008000c00 */
[----:B------:R-:W2:Y:S01]  /*5dc0*/  LDCU UR60, c[0x0][0x374] ;  /* 0x00006e80ff3c77ac */ /* 0x000ea20008000800 */
[----:B------:R-:W-:Y:S01]  /*5dd0*/  UMOV UR53, URZ ;  /* 0x000000ff00357c82 */ /* 0x000fe20008000000 */
[----:B------:R-:W-:Y:S01]  /*5de0*/  UMOV UR50, URZ ;  /* 0x000000ff00327c82 */ /* 0x000fe20008000000 */
[----:B-1----:R-:W-:Y:S01]  /*5df0*/  IMAD.U32 R56, RZ, RZ, UR4 ;  /* 0x00000004ff387e24 */ /* 0x002fe2000f8e00ff */
[----:B------:R-:W-:Y:S01]  /*5e00*/  UIADD3 UR4, UPT, UPT, UR49, 0x200, URZ ;  /* 0x0000020031047890 */ /* 0x000fe2000fffe0ff */
[----:B------:R-:W-:Y:S02]  /*5e10*/  IMAD.U32 R55, RZ, RZ, UR5 ;  /* 0x00000005ff377e24 */ /* 0x000fe4000f8e00ff */
[----:B------:R-:W-:-:S02]  /*5e20*/  IMAD.U32 R54, RZ, RZ, UR6 ;  /* 0x00000006ff367e24 */ /* 0x000fc4000f8e00ff */
[----:B------:R-:W-:Y:S02]  /*5e30*/  IMAD.U32 R53, RZ, RZ, UR7 ;  /* 0x00000007ff357e24 */ /* 0x000fe4000f8e00ff */
[C---:B----4-:R-:W-:Y:S01]  /*5e40*/  VIADD R3, R2.reuse, 0x80 ;  /* 0x0000008002037836 */ /* 0x050fe20000000000 */
[----:B------:R-:W-:Y:S01]  /*5e50*/  LOP3.LUT R2, R2, 0xffff, RZ, 0xc0, !PT ;  /* 0x0000ffff02027812 */ /* 0x000fe200078ec0ff */
[----:B------:R-:W-:-:S03]  /*5e60*/  IMAD.U32 R60, RZ, RZ, UR4 ;  /* 0x00000004ff3c7e24 */ /* 0x000fc6000f8e00ff */
[----:B------:R-:W-:-:S05]  /*5e70*/  LOP3.LUT R3, R3, 0xffff, RZ, 0xc0, !PT ;  /* 0x0000ffff03037812 */ /* 0x000fca00078ec0ff */
[----:B--23--:R1:W-:Y:S02]  /*5e80*/  STL.64 [R1], R2 ;  /* 0x0000000201007387 */ /* 0x00c3e40000100a00 */
.L_x_139:
[----:B-1----:R-:W-:Y:S04]  /*5e90*/  SHF.L.U32 R2, R44, 0x1f, RZ ;  /* 0x0000001f2c027819 */ /* 0x002fe800000006ff */
[----:B------:R-:W1:Y:S02]  /*5ea0*/  SYNCS.PHASECHK.TRANS64.TRYWAIT P0, [UR49+0x160], R2 ;  /* 0x00016002ff0075a7 */ /* 0x000e640008001131 */
[----:B-12---:R-:W-:Y:S05]  /*5eb0*/  @!P0 BRA `(.L_x_96) ;  /* 0x00000040007c8947 */ /* 0x006fea0003800000 */
.L_x_211:
[----:B------:R-:W2:Y:S01]  /*5ec0*/  LDS.128 R4, [UR49+0x1a0] ;  /* 0x0001a031ff047984 */ /* 0x000ea20008000c00 */
[----:B------:R-:W-:Y:S01]  /*5ed0*/  UIADD3 UR4, UPT, UPT, UR49, 0x168, URZ ;  /* 0x0000016831047890 */ /* 0x000fe2000fffe0ff */
[----:B-1----:R-:W-:Y:S01]  /*5ee0*/  IMAD R2, R22, 0x4, R1 ;  /* 0x0000000416027824 */ /* 0x002fe200078e0201 */
[----:B------:R-:W-:Y:S01]  /*5ef0*/  UISETP.GE.AND UP0, UPT, UR39, 0x1, UPT ;  /* 0x000000012700788c */ /* 0x000fe2000bf06270 */
[----:B------:R-:W-:Y:S01]  /*5f00*/  @!PT LDS RZ, [RZ] ;  /* 0x00000000fffff984 */ /* 0x000fe20000000800 */
[----:B------:R-:W-:Y:S01]  /*5f10*/  @!PT LDS RZ, [RZ] ;  /* 0x00000000fffff984 */ /* 0x000fe20000000800 */
[----:B------:R-:W-:Y:S01]  /*5f20*/  @!PT LDS RZ, [RZ] ;  /* 0x00000000fffff984 */ /* 0x000fe20000000800 */
[----:B------:R-:W-:Y:S01]  /*5f30*/  @!PT LDS RZ, [RZ] ;  /* 0x00000000fffff984 */ /* 0x000fe20000000800 */
[----:B------:R1:W-:Y:S06]  /*5f40*/  MEMBAR.ALL.CTA ;  /* 0x0000000000007992 */ /* 0x0003ec0000008000 */
[----:B-1----:R-:W1:Y:S01]  /*5f50*/  FENCE.VIEW.ASYNC.S ;  /* 0x00000000000073c6 */ /* 0x002e620000000000 */
[----:B------:R-:W-:Y:S09]  /*5f60*/  UPRMT UR4, URZ, 0x654, UR4 ;  /* 0x00000654ff047896 */ /* 0x000ff20008000004 */
[----:B-1----:R-:W-:Y:S01]  /*5f70*/  SYNCS.ARRIVE.TRANS64.RED.A1T0 RZ, [UR4], RZ ;  /* 0x000000ffffff79a7 */ /* 0x002fe20008100404 */
[----:B------:R-:W5:Y:S01]  /*5f80*/  LDL R2, [R2] ;  /* 0x0000000002027983 */ /* 0x000f620000100800 */
[----:B--2---:R-:W-:Y:S11]  /*5f90*/  LOP3.LUT P0, RZ, R6, 0x1, RZ, 0xc0, !PT ;  /* 0x0000000106ff7812 */ /* 0x004ff6000780c0ff */
[----:B------:R-:W-:Y:S02]  /*5fa0*/  @!UPT UIADD3 URZ, UPT, UPT, URZ, URZ, URZ ;  /* 0x000000fffffff290 */ /* 0x000fe4000fffe0ff */
[----:B------:R-:W-:Y:S01]  /*5fb0*/  VOTEU.ANY UP1, P0 ;  /* 0x0000000000ff7886 */ /* 0x000fe20000020100 */
[----:B------:R-:W-:Y:S01]  /*5fc0*/  PLOP3.LUT P0, PT, PT, PT, UP1, 0x80, 0x8 ;  /* 0x000000000008781c */ /* 0x000fe20003f0f018 */
[----:B------:R-:W-:Y:S11]  /*5fd0*/  UP2UR UR62, UPR, URZ, 0x2 ;  /* 0x00000002ff3e7883 */ /* 0x000ff60008000000 */
[----:B------:R-:W-:Y:S01]  /*5fe0*/  @!UPT UIADD3 URZ, UPT, UPT, URZ, URZ, URZ ;  /* 0x000000fffffff290 */ /* 0x000fe2000fffe0ff */
[----:B------:R-:W-:Y:S02]  /*5ff0*/  @P0 MOV R3, R4 ;  /* 0x0000000400030202 */ /* 0x000fe40000000f00 */
[----:B------:R-:W-:Y:S02]  /*6000*/  @P0 LOP3.LUT R0, R5, 0xffff, RZ, 0xc0, !PT ;  /* 0x0000ffff05000812 */ /* 0x000fe400078ec0ff */
[----:B------:R-:W-:Y:S02]  /*6010*/  @P0 R2UR UR5, R3 ;  /* 0x00000000030502ca */ /* 0x000fe400000e0000 */
[----:B------:R-:W-:Y:S11]  /*6020*/  @P0 R2UR UR4, R0 ;  /* 0x00000000000402ca */ /* 0x000ff600000e0000 */
[----:B------:R-:W-:Y:S02]  /*6030*/  @UP1 UMOV UR37, UR5 ;  /* 0x0000000500251c82 */ /* 0x000fe40008000000 */
[----:B------:R-:W-:Y:S01]  /*6040*/  @UP1 UMOV UR36, UR4 ;  /* 0x0000000400241c82 */ /* 0x000fe20008000000 */
[----:B------:R-:W-:Y:S05]  /*6050*/  BRA.U !UP0, `(.L_x_97) ;  /* 0x0000000108cc7547 */ /* 0x000fea000b800000 */
[----:B------:R-:W1:Y:S01]  /*6060*/  LDCU UR9, c[0x0][0xc20] ;  /* 0x00018400ff0977ac */ /* 0x000e620008000800 */
[----:B------:R-:W-:Y:S02]  /*6070*/  UIMAD.WIDE.U32 UR4, UR60, UR59, URZ ;  /* 0x0000003b3c0472a5 */ /* 0x000fe4000f8e00ff */
[----:B------:R-:W-:Y:S02]  /*6080*/  UIMAD.WIDE.U32 UR6, UR61, UR56, URZ ;  /* 0x000000383d0672a5 */ /* 0x000fe4000f8e00ff */
[----:B------:R-:W-:Y:S02]  /*6090*/  UIMAD.WIDE.U32 UR10, UR36, UR59, URZ ;  /* 0x0000003b240a72a5 */ /* 0x000fe4000f8e00ff */
[----:B------:R-:W-:Y:S02]  /*60a0*/  UISETP.NE.AND UP0, UPT, UR58, 0x1, UPT ;  /* 0x000000013a00788c */ /* 0x000fe4000bf05270 */
[----:B------:R-:W-:Y:S02]  /*60b0*/  UISETP.NE.AND UP1, UPT, UR48, 0x1, UPT ;  /* 0x000000013000788c */ /* 0x000fe4000bf25270 */
[----:B------:R-:W-:Y:S02]  /*60c0*/  UISETP.NE.AND UP2, UPT, UR39, 0x1, UPT ;  /* 0x000000012700788c */ /* 0x000fe4000bf45270 */
[----:B------:R-:W-:Y:S01]  /*60d0*/  UIMAD.WIDE.U32 UR12, UR37, UR56, URZ ;  /* 0x00000038250c72a5 */ /* 0x000fe2000f8e00ff */
[----:B------:R-:W-:Y:S01]  /*60e0*/  UMOV UR4, UR5 ;  /* 0x0000000500047c82 */ /* 0x000fe20008000000 */
[----:B------:R-:W-:Y:S01]  /*60f0*/  UMOV UR6, UR11 ;  /* 0x0000000b00067c82 */ /* 0x000fe20008000000 */
[----:B-1----:R-:W-:Y:S03]  /*6100*/  USHF.R.U32.HI UR8, URZ, UR9, UR4 ;  /* 0x00000009ff087299 */ /* 0x002fe60008011604 */
[----:B------:R-:W-:Y:S02]  /*6110*/  UMOV UR4, UR7 ;  /* 0x0000000700047c82 */ /* 0x000fe40008000000 */
[----:B------:R-:W-:Y:S02]  /*6120*/  USHF.R.U32.HI UR5, URZ, UR57, UR4 ;  /* 0x00000039ff057299 */ /* 0x000fe40008011604 */
[----:B------:R-:W-:Y:S02]  /*6130*/  USEL UR4, UR60, UR8, !UP0 ;  /* 0x000000083c047287 */ /* 0x000fe4000c000000 */
[----:B------:R-:W-:Y:S02]  /*6140*/  USHF.R.U32.HI UR8, URZ, UR9, UR6 ;  /* 0x00000009ff087299 */ /* 0x000fe40008011606 */
[----:B------:R-:W-:Y:S02]  /*6150*/  UIMAD.WIDE.U32 UR6, UR4, UR46, URZ ;  /* 0x0000002e040672a5 */ /* 0x000fe4000f8e00ff */
[----:B------:R-:W-:Y:S02]  /*6160*/  USEL UR9, UR61, UR5, !UP1 ;  /* 0x000000053d097287 */ /* 0x000fe4000c800000 */
[----:B------:R-:W-:Y:S02]  /*6170*/  USEL UR8, UR36, UR8, !UP0 ;  /* 0x0000000824087287 */ /* 0x000fe4000c000000 */
[----:B------:R-:W-:Y:S01]  /*6180*/  UIMAD.WIDE.U32 UR10, UR9, UR46, URZ ;  /* 0x0000002e090a72a5 */ /* 0x000fe2000f8e00ff */
[----:B------:R-:W-:Y:S01]  /*6190*/  UMOV UR6, UR7 ;  /* 0x0000000700067c82 */ /* 0x000fe20008000000 */
[----:B------:R-:W-:Y:S01]  /*61a0*/  UMOV UR5, UR13 ;  /* 0x0000000d00057c82 */ /* 0x000fe20008000000 */
[----:B------:R-:W-:Y:S02]  /*61b0*/  @UP2 USHF.R.U32.HI UR4, URZ, UR47, UR6 ;  /* 0x0000002fff042299 */ /* 0x000fe40008011606 */
[----:B------:R-:W-:Y:S02]  /*61c0*/  USHF.R.U32.HI UR5, URZ, UR57, UR5 ;  /* 0x00000039ff057299 */ /* 0x000fe40008011605 */
[----:B------:R-:W-:Y:S02]  /*61d0*/  UIMAD UR4, UR39, UR4, URZ ;  /* 0x00000004270472a4 */ /* 0x000fe4000f8e02ff */
[----:B------:R-:W-:Y:S02]  /*61e0*/  USEL UR5, UR37, UR5, !UP1 ;  /* 0x0000000525057287 */ /* 0x000fe4000c800000 */
[----:B------:R-:W-:Y:S01]  /*61f0*/  UISETP.GE.AND UP0, UPT, UR8, UR4, UPT ;  /* 0x000000040800728c */ /* 0x000fe2000bf06270 */
[----:B------:R-:W-:Y:S01]  /*6200*/  UMOV UR6, UR11 ;  /* 0x0000000b00067c82 */ /* 0x000fe20008000000 */
[----:B------:R-:W-:Y:S02]  /*6210*/  UIMAD.WIDE.U32 UR10, UR8, UR46, URZ ;  /* 0x0000002e080a72a5 */ /* 0x000fe4000f8e00ff */
[----:B------:R-:W-:Y:S04]  /*6220*/  @UP2 USHF.R.U32.HI UR9, URZ, UR47, UR6 ;  /* 0x0000002fff092299 */ /* 0x000fe80008011606 */
[----:B------:R-:W-:Y:S01]  /*6230*/  UIMAD UR6, UR39, UR9, URZ ;  /* 0x00000009270672a4 */ /* 0x000fe2000f8e02ff */
[----:B------:R-:W-:Y:S03]  /*6240*/  UMOV UR4, UR11 ;  /* 0x0000000b00047c82 */ /* 0x000fe60008000000 */
[----:B------:R-:W-:Y:S02]  /*6250*/  UISETP.GE.OR UP0, UPT, UR5, UR6, UP0 ;  /* 0x000000060500728c */ /* 0x000fe40008706670 */
[----:B------:R-:W-:Y:S02]  /*6260*/  USHF.R.U32.HI UR4, URZ, UR47, UR4 ;  /* 0x0000002fff047299 */ /* 0x000fe40008011604 */
[----:B------:R-:W-:Y:S02]  /*6270*/  UIMAD.WIDE.U32 UR6, UR5, UR46, URZ ;  /* 0x0000002e050672a5 */ /* 0x000fe4000f8e00ff */
[----:B------:R-:W-:Y:S02]  /*6280*/  USEL UR11, UR8, UR4, !UP2 ;  /* 0x00000004080b7287 */ /* 0x000fe4000d000000 */
[----:B------:R-:W-:Y:S02]  /*6290*/  UIADD3 UR6, UPT, UPT, -UR5, URZ, URZ ;  /* 0x000000ff05067290 */ /* 0x000fe4000fffe1ff */
[----:B------:R-:W-:Y:S02]  /*62a0*/  UIADD3 UR10, UPT, UPT, -UR11, URZ, URZ ;  /* 0x000000ff0b0a7290 */ /* 0x000fe4000fffe1ff */
[----:B------:R-:W-:Y:S02]  /*62b0*/  UIMAD UR6, UR48, UR6, UR37 ;  /* 0x00000006300672a4 */ /* 0x000fe4000f8e0225 */
[----:B------:R-:W-:Y:S01]  /*62c0*/  UIMAD UR10, UR39, UR10, UR8 ;  /* 0x0000000a270a72a4 */ /* 0x000fe2000f8e0208 */
[----:B------:R-:W-:Y:S01]  /*62d0*/  @!UP0 UMOV UR4, UR7 ;  /* 0x0000000700048c82 */ /* 0x000fe20008000000 */
[----:B------:R-:W-:Y:S02]  /*62e0*/  UIADD3 UR7, UPT, UPT, -UR8, URZ, URZ ;  /* 0x000000ff08077290 */ /* 0x000fe4000fffe1ff */
[----:B------:R-:W-:Y:S04]  /*62f0*/  @!UP0 USHF.R.U32.HI UR4, URZ, UR47, UR4 ;  /* 0x0000002fff048299 */ /* 0x000fe80008011604 */
[----:B------:R-:W-:Y:S04]  /*6300*/  @!UP0 USEL UR4, UR5, UR4, !UP2 ;  /* 0x0000000405048287 */ /* 0x000fe8000d000000 */
[----:B------:R-:W-:Y:S02]  /*6310*/  @!UP0 UIMAD UR9, UR9, UR10, UR4 ;  /* 0x0000000a090982a4 */ /* 0x000fe4000f8e0204 */
[----:B------:R-:W-:Y:S02]  /*6320*/  @!UP0 UIADD3 UR10, UPT, UPT, UR11, -UR4, URZ ;  /* 0x800000040b0a8290 */ /* 0x000fe4000fffe0ff */
[----:B------:R-:W-:Y:S02]  /*6330*/  UIMAD UR4, UR58, UR7, UR36 ;  /* 0x000000073a0472a4 */ /* 0x000fe4000f8e0224 */
[----:B------:R-:W-:Y:S03]  /*6340*/  @!UP0 UIMAD UR8, UR10, UR39, UR5 ;  /* 0x000000270a0882a4 */ /* 0x000fe6000f8e0205 */
[----:B------:R-:W-:Y:S02]  /*6350*/  @!UP0 UMOV UR5, UR9 ;  /* 0x0000000900058c82 */ /* 0x000fe40008000000 */
[----:B------:R-:W-:Y:S02]  /*6360*/  UIMAD UR37, UR5, UR48, UR6 ;  /* 0x00000030052572a4 */ /* 0x000fe4000f8e0206 */
[----:B------:R-:W-:Y:S11]  /*6370*/  UIMAD UR36, UR8, UR58, UR4 ;  /* 0x0000003a082472a4 */ /* 0x000ff6000f8e0204 */
[----:B------:R-:W-:Y:S01]  /*6380*/  @!UPT UIADD3 URZ, UPT, UPT, URZ, URZ, URZ ;  /* 0x000000fffffff290 */ /* 0x000fe2000fffe0ff */
.L_x_97:
[----:B------:R-:W-:Y:S01]  /*6390*/  UISETP.NE.AND UP0, UPT, UR38, 0x1, UPT ;  /* 0x000000012600788c */ /* 0x000fe2000bf05270 */
[----:B------:R-:W-:Y:S01]  /*63a0*/  @P0 SHF.R.U32.HI R4, RZ, 0x10, R5 ;  /* 0x00000010ff040819 */ /* 0x000fe20000011605 */
[----:B------:R-:W-:Y:S01]  /*63b0*/  USHF.L.U32 UR41, UR24, 0x7, URZ ;  /* 0x0000000718297899 */ /* 0x000fe200080006ff */
[----:B------:R-:W-:Y:S02]  /*63c0*/  BSSY.RECONVERGENT B6, `(.L_x_98) ;  /* 0x0000034000067945 */ /* 0x000fe40003800200 */
[----:B------:R-:W-:Y:S02]  /*63d0*/  @P0 R2UR UR63, R4 ;  /* 0x00000000043f02ca */ /* 0x000fe400000e0000 */
[----:B------:R-:W-:Y:S04]  /*63e0*/  LOP3.LUT P0, RZ, R60, 0x1b0, RZ, 0xc0, !PT ;  /* 0x000001b03cff7812 */ /* 0x000fe8000780c0ff */
[----:B------:R-:W1:Y:S01]  /*63f0*/  @!UP0 LDCU.128 UR12, c[0x0][0xc10] ;  /* 0x00018200ff0c87ac */ /* 0x000e620008000c00 */
[----:B------:R-:W2:Y:S01]  /*6400*/  @!UP0 LDCU UR5, c[0x0][0xc0c] ;  /* 0x00018180ff0587ac */ /* 0x000ea20008000800 */
[----:B------:R-:W3:Y:S01]  /*6410*/  @!UP0 LDCU UR10, c[0x0][0xc20] ;  /* 0x00018400ff0a87ac */ /* 0x000ee20008000800 */
[----:B-1----:R-:W-:Y:S02]  /*6420*/  UIMAD.WIDE.U32 UR8, UR37, UR12, URZ ;  /* 0x0000000c250872a5 */ /* 0x002fe4000f8e00ff */
[----:B------:R-:W-:Y:S02]  /*6430*/  UIMAD.WIDE.U32 UR6, UR36, UR15, URZ ;  /* 0x0000000f240672a5 */ /* 0x000fe4000f8e00ff */
[----:B------:R-:W-:Y:S03]  /*6440*/  @!UP0 UISETP.NE.AND UP1, UPT, UR14, 0x1, UPT ;  /* 0x000000010e00888c */ /* 0x000fe6000bf25270 */
[----:B------:R-:W-:Y:S01]  /*6450*/  @!UP0 UMOV UR4, UR9 ;  /* 0x0000000900048c82 */ /* 0x000fe20008000000 */
[----:B--2---:R-:W-:Y:S02]  /*6460*/  @!UP0 UISETP.NE.AND UP2, UPT, UR5, 0x1, UPT ;  /* 0x000000010500888c */ /* 0x004fe4000bf45270 */
[----:B------:R-:W-:Y:S01]  /*6470*/  @!UP0 USHF.R.U32.HI UR4, URZ, UR13, UR4 ;  /* 0x0000000dff048299 */ /* 0x000fe20008011604 */
[----:B------:R-:W-:Y:S02]  /*6480*/  @!UP0 UMOV UR6, UR7 ;  /* 0x0000000700068c82 */ /* 0x000fe40008000000 */
[----:B---3--:R-:W-:Y:S02]  /*6490*/  @!UP0 USHF.R.U32.HI UR6, URZ, UR10, UR6 ;  /* 0x0000000aff068299 */ /* 0x008fe40008011606 */
[----:B------:R-:W-:Y:S02]  /*64a0*/  @!UP0 USEL UR7, UR37, UR4, !UP2 ;  /* 0x0000000425078287 */ /* 0x000fe4000d000000 */
[----:B------:R-:W-:Y:S04]  /*64b0*/  @!UP0 USEL UR6, UR36, UR6, !UP1 ;  /* 0x0000000624068287 */ /* 0x000fe8000c800000 */
[----:B------:R-:W-:Y:S02]  /*64c0*/  @!UP0 UIADD3 UR4, UPT, UPT, -UR7, UR6, URZ ;  /* 0x0000000607048290 */ /* 0x000fe4000fffe1ff */
[----:B------:R-:W-:Y:S02]  /*64d0*/  @!UP0 UIADD3 UR6, UPT, UPT, UR7, -UR6, URZ ;  /* 0x8000000607068290 */ /* 0x000fe4000fffe0ff */
[----:B------:R-:W-:Y:S02]  /*64e0*/  @!UP0 UIMAD UR37, UR4, UR5, UR37 ;  /* 0x00000005042582a4 */ /* 0x000fe4000f8e0225 */
[----:B------:R-:W-:Y:S01]  /*64f0*/  @!UP0 UIMAD UR36, UR6, UR14, UR36 ;  /* 0x0000000e062482a4 */ /* 0x000fe2000f8e0224 */
[----:B------:R-:W-:Y:S11]  /*6500*/  @!P0 BRA `(.L_x_99) ;  /* 0x00000000007c8947 */ /* 0x000ff60003800000 */
[----:B------:R-:W1:Y:S01]  /*6510*/  LDCU.64 UR8, c[0x4][0x80] ;  /* 0x01001000ff0877ac */ /* 0x000e620008000a00 */
[----:B------:R-:W-:Y:S01]  /*6520*/  MOV R16, 0x0 ;  /* 0x0000000000107802 */ /* 0x000fe20000000f00 */
[----:B------:R-:W-:Y:S02]  /*6530*/  HFMA2 R12, -RZ, RZ, 0, 5.9604644775390625e-08 ;  /* 0x00000001ff0c7431 */ /* 0x000fe400000001ff */
[----:B------:R-:W-:Y:S01]  /*6540*/  IMAD.MOV.U32 R8, RZ, RZ, 0x70 ;  /* 0x00000070ff087424 */ /* 0x000fe200078e00ff */
[----:B------:R2:W3:Y:S01]  /*6550*/  LDC.64 R14, c[0x4][R16] ;  /* 0x01000000100e7b82 */ /* 0x0004e20000000a00 */
[----:B------:R-:W4:Y:S01]  /*6560*/  LDCU.64 UR6, c[0x4][0x88] ;  /* 0x01001100ff0677ac */ /* 0x000f220008000a00 */
[----:B------:R-:W-:Y:S01]  /*6570*/  IMAD.MOV.U32 R13, RZ, RZ, RZ ;  /* 0x000000ffff0d7224 */ /* 0x000fe200078e00ff */
[----:B------:R-:W2:Y:S01]  /*6580*/  LDCU.64 UR4, c[0x4][0x8] ;  /* 0x01000100ff0477ac */ /* 0x000ea20008000a00 */
[----:B-1----:R-:W-:Y:S01]  /*6590*/  MOV R5, UR9 ;  /* 0x0000000900057c02 */ /* 0x002fe20008000f00 */
[----:B------:R-:W-:Y:S01]  /*65a0*/  IMAD.U32 R4, RZ, RZ, UR8 ;  /* 0x00000008ff047e24 */ /* 0x000fe2000f8e00ff */
[----:B----4-:R-:W-:Y:S01]  /*65b0*/  MOV R7, UR7 ;  /* 0x0000000700077c02 */ /* 0x010fe20008000f00 */
[----:B------:R-:W-:Y:S01]  /*65c0*/  IMAD.U32 R6, RZ, RZ, UR6 ;  /* 0x00000006ff067e24 */ /* 0x000fe2000f8e00ff */
[----:B--2---:R-:W-:Y:S01]  /*65d0*/  MOV R11, UR5 ;  /* 0x00000005000b7c02 */ /* 0x004fe20008000f00 */
[----:B------:R-:W-:Y:S02]  /*65e0*/  IMAD.U32 R10, RZ, RZ, UR4 ;  /* 0x00000004ff0a7e24 */ /* 0x000fe4000f8e00ff */
[----:B------:R-:W-:Y:S07]  /*65f0*/  LEPC R20, `(.L_x_100) ;  /* 0x000000001014794e */ /* 0x000fee0000000000 */
[----:B---3-5:R-:W-:Y:S05]  /*6600*/  CALL.ABS.NOINC R14 ;  /* 0x000000000e007343 */ /* 0x028fea0003c00000 */
.L_x_100:
[----:B------:R-:W1:Y:S01]  /*6610*/  LDCU.64 UR8, c[0x4][0x80] ;  /* 0x01001000ff0877ac */ /* 0x000e620008000a00 */
[----:B------:R-:W2:Y:S01]  /*6620*/  LDC.64 R16, c[0x4][R16] ;  /* 0x0100000010107b82 */ /* 0x000ea20000000a00 */
[----:B------:R-:W-:Y:S02]  /*6630*/  HFMA2 R12, -RZ, RZ, 0, 5.9604644775390625e-08 ;  /* 0x00000001ff0c7431 */ /* 0x000fe400000001ff */
[----:B------:R-:W-:Y:S02]  /*6640*/  IMAD.MOV.U32 R8, RZ, RZ, 0x70 ;  /* 0x00000070ff087424 */ /* 0x000fe400078e00ff */
[----:B------:R-:W-:Y:S01]  /*6650*/  IMAD.MOV.U32 R13, RZ, RZ, RZ ;  /* 0x000000ffff0d7224 */ /* 0x000fe200078e00ff */
[----:B------:R-:W3:Y:S01]  /*6660*/  LDCU.64 UR6, c[0x4][0x88] ;  /* 0x01001100ff0677ac */ /* 0x000ee20008000a00 */
[----:B------:R-:W4:Y:S01]  /*6670*/  LDCU.64 UR4, c[0x4][0x8] ;  /* 0x01000100ff0477ac */ /* 0x000f220008000a00 */
[----:B-1----:R-:W-:Y:S02]  /*6680*/  MOV R4, UR8 ;  /* 0x0000000800047c02 */ /* 0x002fe40008000f00 */
[----:B------:R-:W-:Y:S02]  /*6690*/  MOV R5, UR9 ;  /* 0x0000000900057c02 */ /* 0x000fe40008000f00 */
[----:B---3--:R-:W-:Y:S01]  /*66a0*/  MOV R7, UR7 ;  /* 0x0000000700077c02 */ /* 0x008fe20008000f00 */
[----:B------:R-:W-:Y:S01]  /*66b0*/  IMAD.U32 R6, RZ, RZ, UR6 ;  /* 0x00000006ff067e24 */ /* 0x000fe2000f8e00ff */
[----:B----4-:R-:W-:Y:S01]  /*66c0*/  MOV R11, UR5 ;  /* 0x00000005000b7c02 */ /* 0x010fe20008000f00 */
[----:B------:R-:W-:Y:S02]  /*66d0*/  IMAD.U32 R10, RZ, RZ, UR4 ;  /* 0x00000004ff0a7e24 */ /* 0x000fe4000f8e00ff */
[----:B------:R-:W-:Y:S07]  /*66e0*/  LEPC R20, `(.L_x_99) ;  /* 0x000000001014794e */ /* 0x000fee0000000000 */
[----:B--2---:R-:W-:Y:S05]  /*66f0*/  CALL.ABS.NOINC R16 ;  /* 0x0000000010007343 */ /* 0x004fea0003c00000 */
.L_x_99:
[----:B------:R-:W-:Y:S05]  /*6700*/  BSYNC.RECONVERGENT B6 ;  /* 0x0000000000067941 */ /* 0x000fea0003800200 */
.L_x_98:
[----:B------:R-:W-:Y:S02]  /*6710*/  R2UR UR6, R59 ;  /* 0x000000003b0672ca */ /* 0x000fe400000e0000 */
[----:B------:R-:W-:Y:S02]  /*6720*/  R2UR UR5, R52 ;  /* 0x00000000340572ca */ /* 0x000fe400000e0000 */
[----:B------:R-:W-:Y:S02]  /*6730*/  R2UR UR4, R51 ;  /* 0x00000000330472ca */ /* 0x000fe400000e0000 */
[----:B------:R-:W-:Y:S02]  /*6740*/  ISETP.NE.U32.AND P4, PT, R42, RZ, PT ;  /* 0x000000ff2a00720c */ /* 0x000fe40003f85070 */
[----:B------:R-:W-:Y:S02]  /*6750*/  ISETP.NE.U32.AND P2, PT, RZ, UR54, PT ;  /* 0x00000036ff007c0c */ /* 0x000fe4000bf45070 */
[----:B------:R-:W-:Y:S02]  /*6760*/  ISETP.NE.AND.EX P4, PT, R43, RZ, PT, P4 ;  /* 0x000000ff2b00720c */ /* 0x000fe40003f85340 */
[----:B------:R-:W-:Y:S01]  /*6770*/  ISETP.NE.AND.EX P2, PT, RZ, UR55, PT, P2 ;  /* 0x00000037ff007c0c */ /* 0x000fe2000bf45320 */
[----:B------:R-:W-:Y:S02]  /*6780*/  UISETP.NE.AND UP2, UPT, UR6, URZ, UPT ;  /* 0x000000ff0600728c */ /* 0x000fe4000bf45270 */
[----:B------:R-:W-:Y:S04]  /*6790*/  UISETP.NE.U32.AND UP0, UPT, UR5, URZ, UPT ;  /* 0x000000ff0500728c */ /* 0x000fe8000bf05070 */
[----:B------:R-:W-:Y:S01]  /*67a0*/  UISETP.NE.AND.EX UP1, UPT, UR4, URZ, UPT, UP0 ;  /* 0x000000ff0400728c */ /* 0x000fe2000bf25300 */
[----:B------:R-:W-:Y:S01]  /*67b0*/  PLOP3.LUT P1, PT, PT, PT, UP2, 0x80, 0x8 ;  /* 0x000000000008781c */ /* 0x000fe20003f2f028 */
[----:B------:R-:W-:Y:S03]  /*67c0*/  UPLOP3.LUT UP0, UPT, UPT, UPT, UPT, 0x40, 0x4 ;  /* 0x000000000004789c */ /* 0x000fe60003f0e870 */
[----:B------:R-:W-:Y:S06]  /*67d0*/  @UP2 UPLOP3.LUT UP0, UPT, UPT, UPT, UP1, 0x80, 0x8 ;  /* 0x000000000008289c */ /* 0x000fec0003f0f010 */
[----:B------:R-:W-:Y:S01]  /*67e0*/  PLOP3.LUT P0, PT, PT, PT, UP0, 0x80, 0x8 ;  /* 0x000000000008781c */ /* 0x000fe20003f0f008 */
[----:B------:R-:W-:Y:S01]  /*67f0*/  @!UPT UIADD3 URZ, UPT, UPT, URZ, URZ, URZ ;  /* 0x000000fffffff290 */ /* 0x000fe2000fffe0ff */
[----:B------:R-:W-:Y:S11]  /*6800*/  BRA.U !UP1, `(.L_x_101) ;  /* 0x0000000109407547 */ /* 0x000ff6000b800000 */
[----:B------:R-:W-:Y:S01]  /*6810*/  UISETP.NE.U32.AND UP0, UPT, UR54, URZ, UPT ;  /* 0x000000ff3600728c */ /* 0x000fe2000bf05070 */
[----:B------:R-:W-:Y:S01]  /*6820*/  R2UR UR6, R52 ;  /* 0x00000000340672ca */ /* 0x000fe200000e0000 */
[----:B------:R-:W1:Y:S01]  /*6830*/  LDCU.64 UR8, c[0x0][0x358] ;  /* 0x00006b00ff0877ac */ /* 0x000e620008000a00 */
[----:B------:R-:W-:Y:S02]  /*6840*/  HFMA2 R49, -RZ, RZ, 0, 5.9604644775390625e-08 ;  /* 0x00000001ff317431 */ /* 0x000fe400000001ff */
[----:B------:R-:W-:Y:S01]  /*6850*/  IMAD.MOV.U32 R0, RZ, RZ, 0x1 ;  /* 0x00000001ff007424 */ /* 0x000fe200078e00ff */
[----:B------:R-:W-:Y:S06]  /*6860*/  UISETP.NE.AND.EX UP0, UPT, UR55, URZ, UPT, UP0 ;  /* 0x000000ff3700728c */ /* 0x000fec000bf05300 */
[----:B------:R-:W-:Y:S05]  /*6870*/  PLOP3.LUT P3, PT, PT, PT, UP0, 0x80, 0x8 ;  /* 0x000000000008781c */ /* 0x000fea0003f6f008 */
[----:B------:R-:W2:Y:S01]  /*6880*/  @UP0 LDCU.64 UR4, c[0x0][0x988] ;  /* 0x00013100ff0407ac */ /* 0x000ea20008000a00 */
[----:B------:R-:W-:Y:S07]  /*6890*/  @UP0 UIMAD UR6, UR52, UR6, URZ ;  /* 0x00000006340602a4 */ /* 0x000fee000f8e02ff */
[----:B------:R-:W-:Y:S01]  /*68a0*/  @!P3 PRMT R49, R0, 0x7610, R49 ;  /* 0x000076100031b816 */ /* 0x000fe20000000031 */
[----:B--2---:R-:W-:Y:S06]  /*68b0*/  @UP0 UIMAD.WIDE UR4, UR6, 0x4, UR4 ;  /* 0x00000004060408a5 */ /* 0x004fec000f8e0204 */
[----:B------:R-:W-:Y:S02]  /*68c0*/  IMAD.U32 R4, RZ, RZ, UR4 ;  /* 0x00000004ff047e24 */ /* 0x000fe4000f8e00ff */
[----:B------:R-:W-:Y:S03]  /*68d0*/  IMAD.U32 R5, RZ, RZ, UR5 ;  /* 0x00000005ff057e24 */ /* 0x000fe6000f8e00ff */
[----:B------:R-:W2:Y:S02]  /*68e0*/  @!UP0 LDCU UR4, c[0x0][0x980] ;  /* 0x00013000ff0487ac */ /* 0x000ea40008000800 */
[----:B-1---5:R1:W5:Y:S02]  /*68f0*/  @P3 LDG.E R27, desc[UR8][R4.64] ;  /* 0x00000008041b3981 */ /* 0x022364000c1e1900 */
[----:B-12---:R-:W-:Y:S02]  /*6900*/  @!P3 MOV R27, UR4 ;  /* 0x00000004001bbc02 */ /* 0x006fe40008000f00 */
.L_x_101:
[----:B------:R-:W-:Y:S05]  /*6910*/  @!P4 BRA `(.L_x_102) ;  /* 0x000000000024c947 */ /* 0x000fea0003800000 */
[----:B------:R-:W-:Y:S01]  /*6920*/  ISETP.NE.U32.AND P3, PT, R40, RZ, PT ;  /* 0x000000ff2800720c */ /* 0x000fe20003f65070 */
[----:B------:R-:W1:Y:S03]  /*6930*/  LDCU.64 UR4, c[0x0][0x358] ;  /* 0x00006b00ff0477ac */ /* 0x000e660008000a00 */
[----:B------:R-:W-:Y:S11]  /*6940*/  ISETP.NE.AND.EX P3, PT, R41, RZ, PT, P3 ;  /* 0x000000ff2900720c */ /* 0x000ff60003f65330 */
[----:B------:R-:W-:Y:S02]  /*6950*/  @!UPT UIADD3 URZ, UPT, UPT, URZ, URZ, URZ ;  /* 0x000000fffffff290 */ /* 0x000fe4000fffe0ff */
[----:B------:R-:W2:Y:S01]  /*6960*/  @P3 LDC.64 R4, c[0x0][0x9a8] ;  /* 0x00026a00ff043b82 */ /* 0x000ea20000000a00 */
[----:B------:R-:W-:Y:S04]  /*6970*/  @P3 IMAD R0, R42, UR52, RZ ;  /* 0x000000342a003c24 */ /* 0x000fe8000f8e02ff */
[----:B--2---:R-:W-:Y:S05]  /*6980*/  @P3 IMAD.WIDE R4, R0, 0x4, R4 ;  /* 0x0000000400043825 */ /* 0x004fea00078e0204 */
[----:B-1---5:R1:W5:Y:S02]  /*6990*/  @P3 LDG.E R24, desc[UR4][R4.64] ;  /* 0x0000000404183981 */ /* 0x022364000c1e1900 */
[----:B-1----:R-:W2:Y:S02]  /*69a0*/  @!P3 LDC R24, c[0x0][0x9a0] ;  /* 0x00026800ff18bb82 */ /* 0x002ea40000000800 */
.L_x_102:
[----:B-----5:R-:W-:Y:S01]  /*69b0*/  FSETP.NEU.AND P3, PT, R27, RZ, PT ;  /* 0x000000ff1b00720b */ /* 0x020fe20003f6d000 */
[----:B------:R-:W1:Y:S01]  /*69c0*/  LDCU.128 UR12, c[0x0][0xb90] ;  /* 0x00017200ff0c77ac */ /* 0x000e620008000c00 */
[----:B------:R-:W-:Y:S01]  /*69d0*/  SEL R3, RZ, 0xffffffff, P2 ;  /* 0xffffffffff037807 */ /* 0x000fe20001000000 */
[----:B------:R-:W-:Y:S01]  /*69e0*/  IMAD.SHL.U32 R72, R47, 0x2, RZ ;  /* 0x000000022f487824 */ /* 0x000fe200078e00ff */
[----:B------:R-:W-:Y:S01]  /*69f0*/  @P1 LOP3.LUT P2, RZ, R49, 0xff, RZ, 0xc0, !PT ;  /* 0x000000ff31ff1812 */ /* 0x000fe2000784c0ff */
[----:B------:R-:W-:Y:S01]  /*6a00*/  BSSY B1, `(.L_x_103) ;  /* 0x000004e000017945 */ /* 0x000fe20003800000 */
[----:B------:R-:W-:Y:S01]  /*6a10*/  @P1 SEL R0, RZ, 0xffffffff, P3 ;  /* 0xffffffffff001807 */ /* 0x000fe20001800000 */
[----:B------:R-:W-:Y:S01]  /*6a20*/  VIADD R69, R72, UR49 ;  /* 0x0000003148457c36 */ /* 0x000fe20008000000 */
[----:B------:R-:W-:Y:S01]  /*6a30*/  LOP3.LUT R46, R46, 0x1, RZ, 0x3c, !PT ;  /* 0x000000012e2e7812 */ /* 0x000fe200078e3cff */
[----:B------:R-:W3:Y:S01]  /*6a40*/  LDCU UR11, c[0x0][0xba0] ;  /* 0x00017400ff0b77ac */ /* 0x000ee20008000800 */
[----:B------:R-:W-:Y:S01]  /*6a50*/  @P0 SEL R0, R3, R0, !P2 ;  /* 0x0000000003000207 */ /* 0x000fe20005000000 */
[----:B------:R-:W-:Y:S01]  /*6a60*/  IMAD.MOV.U32 R73, RZ, RZ, 0x1 ;  /* 0x00000001ff497424 */ /* 0x000fe200078e00ff */
[----:B------:R-:W-:Y:S01]  /*6a70*/  LEA R70, R22, UR49, 0x3 ;  /* 0x0000003116467c11 */ /* 0x000fe2000f8e18ff */
[----:B------:R-:W-:Y:S01]  /*6a80*/  USHF.L.U32 UR8, UR51, 0x6, URZ ;  /* 0x0000000633087899 */ /* 0x000fe200080006ff */
[----:B------:R-:W-:Y:S01]  /*6a90*/  @P1 LOP3.LUT R0, R0, 0x1, RZ, 0xc0, !PT ;  /* 0x0000000100001812 */ /* 0x000fe200078ec0ff */
[----:B------:R-:W-:Y:S01]  /*6aa0*/  IMAD.IADD R25, R23, 0x1, R2 ;  /* 0x0000000117197824 */ /* 0x000fe200078e0202 */
[----:B------:R-:W-:Y:S01]  /*6ab0*/  R2UR UR4, R55 ;  /* 0x00000000370472ca */ /* 0x000fe200000e0000 */
[----:B------:R-:W-:Y:S01]  /*6ac0*/  IMAD.MOV.U32 R71, RZ, RZ, RZ ;  /* 0x000000ffff477224 */ /* 0x000fe200078e00ff */
[----:B------:R-:W-:Y:S01]  /*6ad0*/  ISETP.NE.U32.OR P5, PT, R0, 0x1, !P1 ;  /* 0x000000010000780c */ /* 0x000fe20004fa5470 */
[----:B------:R-:W-:Y:S01]  /*6ae0*/  IMAD.U32 R65, RZ, RZ, UR8 ;  /* 0x00000008ff417e24 */ /* 0x000fe2000f8e00ff */
[----:B------:R-:W-:Y:S02]  /*6af0*/  R2UR UR6, R54 ;  /* 0x00000000360672ca */ /* 0x000fe400000e0000 */
[----:B------:R-:W-:Y:S02]  /*6b00*/  CS2R R38, SRZ ;  /* 0x0000000000267805 */ /* 0x000fe4000001ff00 */
[----:B------:R-:W-:Y:S02]  /*6b10*/  R2UR UR10, R56 ;  /* 0x00000000380a72ca */ /* 0x000fe400000e0000 */
[----:B------:R-:W-:Y:S02]  /*6b20*/  CS2R R36, SRZ ;  /* 0x0000000000247805 */ /* 0x000fe4000001ff00 */
[----:B------:R-:W-:Y:S02]  /*6b30*/  R2UR UR9, R53 ;  /* 0x00000000350972ca */ /* 0x000fe400000e0000 */
[----:B------:R-:W-:Y:S02]  /*6b40*/  CS2R R30, SRZ ;  /* 0x00000000001e7805 */ /* 0x000fe4000001ff00 */
[----:B------:R-:W-:Y:S02]  /*6b50*/  PLOP3.LUT P2, PT, PT, PT, UP1, 0x80, 0x8 ;  /* 0x000000000008781c */ /* 0x000fe40003f4f018 */
[----:B------:R-:W-:Y:S02]  /*6b60*/  CS2R R28, SRZ ;  /* 0x00000000001c7805 */ /* 0x000fe4000001ff00 */
[----:B------:R-:W-:Y:S01]  /*6b70*/  LOP3.LUT P4, R66, R49, 0xff, RZ, 0xc0, !PT ;  /* 0x000000ff31427812 */ /* 0x000fe2000788c0ff */
[----:B------:R-:W-:Y:S01]  /*6b80*/  UIMAD.WIDE.U32 UR4, UR8, UR4, URZ ;  /* 0x00000004080472a5 */ /* 0x000fe2000f8e00ff */
[----:B------:R-:W-:Y:S01]  /*6b90*/  SEL R4, RZ, 0xffffffff, P3 ;  /* 0xffffffffff047807 */ /* 0x000fe20001800000 */
[----:B------:R-:W-:Y:S01]  /*6ba0*/  IMAD.IADD R68, R61, 0x1, R69 ;  /* 0x000000013d447824 */ /* 0x000fe200078e0245 */
[----:B------:R-:W-:Y:S01]  /*6bb0*/  @P5 SHF.L.U32 R0, R46, 0x1f, RZ ;  /* 0x0000001f2e005819 */ /* 0x000fe200000006ff */
[----:B------:R-:W-:Y:S01]  /*6bc0*/  USHF.R.U32.HI UR5, URZ, UR6, UR5 ;  /* 0x00000006ff057299 */ /* 0x000fe20008011605 */
[----:B------:R-:W-:Y:S01]  /*6bd0*/  P2R R67, PR, RZ, 0x20 ;  /* 0x00000020ff437803 */ /* 0x000fe20000000000 */
[----:B------:R-:W-:Y:S01]  /*6be0*/  UISETP.NE.AND UP0, UPT, UR10, 0x1, UPT ;  /* 0x000000010a00788c */ /* 0x000fe2000bf05270 */
[----:B------:R4:W2:Y:S03]  /*6bf0*/  @P5 SYNCS.PHASECHK.TRANS64.TRYWAIT P1, [UR49+0x110], R0 ;  /* 0x00011000ff0055a7 */ /* 0x0008a60008021131 */
[----:B------:R-:W-:Y:S01]  /*6c00*/  USEL UR5, UR8, UR5, !UP0 ;  /* 0x0000000508057287 */ /* 0x000fe2000c000000 */
[----:B------:R-:W-:Y:S01]  /*6c10*/  @P2 SEL R4, R3, R4, !P4 ;  /* 0x0000000403042207 */ /* 0x000fe20006000000 */
[----:B------:R-:W-:Y:S03]  /*6c20*/  UISETP.NE.AND UP0, UPT, UR9, 0x1, UPT ;  /* 0x000000010900788c */ /* 0x000fe6000bf05270 */
[----:B------:R-:W-:Y:S01]  /*6c30*/  LOP3.LUT R4, R4, 0x1, RZ, 0xc0, !PT ;  /* 0x0000000104047812 */ /* 0x000fe200078ec0ff */
[----:B------:R-:W-:Y:S02]  /*6c40*/  IMAD R6, RZ, RZ, -UR5 ;  /* 0x80000005ff067e24 */ /* 0x000fe4000f8e02ff */
[----:B------:R-:W-:Y:S02]  /*6c50*/  IMAD.U32 R64, RZ, RZ, UR5 ;  /* 0x00000005ff407e24 */ /* 0x000fe4000f8e00ff */
[----:B------:R-:W-:Y:S01]  /*6c60*/  IMAD R65, R6, UR10, R65 ;  /* 0x0000000a06417c24 */ /* 0x000fe2000f8e0241 */
[----:B----4-:R-:W-:Y:S04]  /*6c70*/  SHF.L.U32 R0, R45, 0x1f, RZ ;  /* 0x0000001f2d007819 */ /* 0x010fe800000006ff */
[----:B------:R4:W4:Y:S01]  /*6c80*/  SYNCS.PHASECHK.TRANS64.TRYWAIT P0, [R70+URZ+0x170], R0 ;  /* 0x00017000460075a7 */ /* 0x00092200080011ff */
[----:B-1----:R-:W-:Y:S07]  /*6c90*/  UIMAD.WIDE.U32 UR6, UR5, UR12, URZ ;  /* 0x0000000c050672a5 */ /* 0x002fee000f8e00ff */
[----:B------:R-:W-:Y:S02]  /*6ca0*/  UMOV UR4, UR7 ;  /* 0x0000000700047c82 */ /* 0x000fe40008000000 */
[----:B------:R-:W-:Y:S04]  /*6cb0*/  USHF.R.U32.HI UR4, URZ, UR13, UR4 ;  /* 0x0000000dff047299 */ /* 0x000fe80008011604 */
[----:B------:R-:W-:Y:S02]  /*6cc0*/  USEL UR4, UR5, UR4, !UP0 ;  /* 0x0000000405047287 */ /* 0x000fe4000c000000 */
[----:B------:R-:W-:Y:S02]  /*6cd0*/  UISETP.NE.AND UP0, UPT, UR14, 0x1, UPT ;  /* 0x000000010e00788c */ /* 0x000fe4000bf05270 */
[----:B------:R-:W-:Y:S02]  /*6ce0*/  UIMAD.WIDE.U32 UR6, UR4, UR15, URZ ;  /* 0x0000000f040672a5 */ /* 0x000fe4000f8e00ff */
[----:B------:R-:W-:Y:S02]  /*6cf0*/  IMAD.U32 R63, RZ, RZ, UR4 ;  /* 0x00000004ff3f7e24 */ /* 0x000fe4000f8e00ff */
[----:B------:R-:W-:Y:S01]  /*6d00*/  PLOP3.LUT P2, PT, PT, PT, UP0, 0x80, 0x8 ;  /* 0x000000000008781c */ /* 0x000fe20003f4f008 */
[----:B------:R-:W-:Y:S02]  /*6d10*/  IMAD R5, RZ, RZ, -UR4 ;  /* 0x80000004ff057e24 */ /* 0x000fe4000f8e02ff */
[----:B------:R-:W-:Y:S01]  /*6d20*/  UMOV UR6, UR7 ;  /* 0x0000000700067c82 */ /* 0x000fe20008000000 */
[----:B------:R-:W-:Y:S01]  /*6d30*/  IMAD.U32 R62, RZ, RZ, UR4 ;  /* 0x00000004ff3e7e24 */ /* 0x000fe2000f8e00ff */
[----:B---3--:R-:W-:Y:S01]  /*6d40*/  USHF.R.U32.HI UR6, URZ, UR11, UR6 ;  /* 0x0000000bff067299 */ /* 0x008fe20008011606 */
[----:B------:R-:W-:Y:S05]  /*6d50*/  IMAD R64, R5, UR9, R64 ;  /* 0x0000000905407c24 */ /* 0x000fea000f8e0240 */
[----:B------:R-:W-:Y:S02]  /*6d60*/  SEL R63, R63, UR6, !P2 ;  /* 0x000000063f3f7c07 */ /* 0x000fe4000d000000 */
[----:B------:R-:W-:Y:S03]  /*6d70*/  ISETP.NE.U32.AND P2, PT, R4, 0x1, PT ;  /* 0x000000010400780c */ /* 0x000fe60003f45070 */
[----:B------:R-:W-:Y:S01]  /*6d80*/  IMAD.MOV R3, RZ, RZ, -R63 ;  /* 0x000000ffff037224 */ /* 0x000fe200078e0a3f */
[----:B------:R-:W-:Y:S03]  /*6d90*/  P2R R74, PR, RZ, 0x4 ;  /* 0x00000004ff4a7803 */ /* 0x000fe60000000000 */
[----:B------:R-:W-:Y:S01]  /*6da0*/  IMAD R62, R3, UR14, R62 ;  /* 0x0000000e033e7c24 */ /* 0x000fe2000f8e023e */
[----:B--2---:R-:W-:Y:S01]  /*6db0*/  @P5 SEL R73, RZ, 0x1, !P1 ;  /* 0x00000001ff495807 */ /* 0x004fe20004800000 */
[----:B------:R-:W-:Y:S06]  /*6dc0*/  @!P5 BRA `(.L_x_104) ;  /* 0x000000000044d947 */ /* 0x000fec0003800000 */
[----:B------:R-:W-:Y:S01]  /*6dd0*/  IMAD.MOV.U32 R38, RZ, RZ, RZ ;  /* 0x000000ffff267224 */ /* 0x000fe200078e00ff */
[----:B------:R-:W-:Y:S01]  /*6de0*/  ISETP.NE.AND P1, PT, R73, RZ, PT ;  /* 0x000000ff4900720c */ /* 0x000fe20003f25270 */
[----:B------:R-:W-:Y:S01]  /*6df0*/  BSSY B0, `(.L_x_105) ;  /* 0x0000008000007945 */ /* 0x000fe20003800000 */
[----:B------:R-:W-:Y:S02]  /*6e00*/  CS2R R30, SRZ ;  /* 0x00000000001e7805 */ /* 0x000fe4000001ff00 */
[----:B------:R-:W-:Y:S02]  /*6e10*/  CS2R R28, SRZ ;  /* 0x00000000001c7805 */ /* 0x000fe4000001ff00 */
[----:B------:R-:W-:Y:S07]  /*6e20*/  CS2R R36, SRZ ;  /* 0x0000000000247805 */ /* 0x000fee000001ff00 */
[----:B------:R-:W-:Y:S05]  /*6e30*/  @P1 BRA `(.L_x_106) ;  /* 0x00000000000c1947 */ /* 0x000fea0003800000 */
[----:B------:R-:W-:Y:S04]  /*6e40*/  SHF.L.U32 R3, R46, 0x1f, RZ ;  /* 0x0000001f2e037819 */ /* 0x000fe800000006ff */
[----:B------:R-:W1:Y:S02]  /*6e50*/  SYNCS.PHASECHK.TRANS64.TRYWAIT P1, [UR49+0x110], R3 ;  /* 0x00011003ff0075a7 */ /* 0x000e640008021131 */
[----:B-1----:R-:W-:Y:S05]  /*6e60*/  @!P1 BRA `(.L_x_107) ;  /* 0x0000003000a89947 */ /* 0x002fea0003800000 */
.L_x_106:
[----:B------:R-:W-:Y:S05]  /*6e70*/  BSYNC B0 ;  /* 0x0000000000007941 */ /* 0x000fea0003800000 */
.L_x_105:
[----:B------:R-:W-:Y:S01]  /*6e80*/  ISETP.NE.AND P1, PT, R74, RZ, PT ;  /* 0x000000ff4a00720c */ /* 0x000fe20003f25270 */
[----:B------:R-:W-:Y:S11]  /*6e90*/  HFMA2 R71, -RZ, RZ, 0, 5.9604644775390625e-08 ;  /* 0x00000001ff477431 */ /* 0x000ff600000001ff */
[----:B------:R-:W-:Y:S01]  /*6ea0*/  @!UPT UIADD3 URZ, UPT, UPT, URZ, URZ, URZ ;  /* 0x000000fffffff290 */ /* 0x000fe2000fffe0ff */
[----:B------:R-:W-:Y:S05]  /*6eb0*/  @P1 WARPSYNC.ALL ;  /* 0x0000000000001948 */ /* 0x000fea0003800000 */
[----:B------:R2:W3:Y:S04]  /*6ec0*/  @P1 LDSM.16.M88.4 R28, [R72+UR49+0x200] ;  /* 0x00020031481c183b */ /* 0x0004e80008000200 */
[----:B------:R2:W1:Y:S02]  /*6ed0*/  @P1 LDSM.16.M88.4 R36, [R68+0x200] ;  /* 0x000200004424183b */ /* 0x0004640000000200 */
.L_x_104:
[----:B------:R-:W-:Y:S05]  /*6ee0*/  BSYNC B1 ;  /* 0x0000000000017941 */ /* 0x000fea0003800000 */
.L_x_103:
[----:B-1----:R-:W-:Y:S04]  /*6ef0*/  SHF.R.U32.HI R2, RZ, 0x15, R25 ;  /* 0x00000015ff027819 */ /* 0x002fe80000011619 */
[----:B------:R-:W-:Y:S01]  /*6f00*/  LOP3.LUT P1, RZ, R2, 0x3, R50, 0x48, !PT ;  /* 0x0000000302ff7812 */ /* 0x000fe20007824832 */
[----:B------:R-:W-:Y:S01]  /*6f10*/  @!UPT UIADD3 URZ, UPT, UPT, URZ, URZ, URZ ;  /* 0x000000fffffff290 */ /* 0x000fe2000fffe0ff */
[----:B----4-:R-:W-:Y:S11]  /*6f20*/  @P0 BRA `(.L_x_108) ;  /* 0x0000000000080947 */ /* 0x010ff60003800000 */
[----:B------:R-:W1:Y:S02]  /*6f30*/  SYNCS.PHASECHK.TRANS64.TRYWAIT P0, [R70+URZ+0x170], R0 ;  /* 0x00017000460075a7 */ /* 0x000e6400080011ff */
[----:B-1----:R-:W-:Y:S05]  /*6f40*/  @!P0 BRA `(.L_x_109) ;  /* 0x0000003000888947 */ /* 0x002fea0003800000 */
.L_x_108:
[----:B------:R-:W-:Y:S05]  /*6f50*/  @!P1 BRA `(.L_x_110) ;  /* 0x0000000000409947 */ /* 0x000fea0003800000 */
[----:B------:R-:W4:Y:S01]  /*6f60*/  LDCU.64 UR8, c[0x4][0x70] ;  /* 0x01000e00ff0877ac */ /* 0x000f220008000a00 */
[----:B------:R-:W-:Y:S01]  /*6f70*/  MOV R3, 0x0 ;  /* 0x0000000000037802 */ /* 0x000fe20000000f00 */
[----:B------:R-:W-:Y:S02]  /*6f80*/  HFMA2 R12, -RZ, RZ, 0, 5.9604644775390625e-08 ;  /* 0x00000001ff0c7431 */ /* 0x000fe400000001ff */
[----:B------:R-:W-:Y:S02]  /*6f90*/  IMAD.MOV.U32 R8, RZ, RZ, 0x192 ;  /* 0x00000192ff087424 */ /* 0x000fe400078e00ff */
[----:B------:R-:W-:Y:S01]  /*6fa0*/  IMAD.MOV.U32 R13, RZ, RZ, RZ ;  /* 0x000000ffff0d7224 */ /* 0x000fe200078e00ff */
[----:B------:R-:W5:Y:S01]  /*6fb0*/  LDCU.64 UR6, c[0x4][0x78] ;  /* 0x01000f00ff0677ac */ /* 0x000f620008000a00 */
[----:B------:R-:W1:Y:S01]  /*6fc0*/  LDC.64 R2, c[0x4][R3] ;  /* 0x0100000003027b82 */ /* 0x000e620000000a00 */
[----:B------:R-:W2:Y:S01]  /*6fd0*/  LDCU.64 UR4, c[0x4][0x10] ;  /* 0x01000200ff0477ac */ /* 0x000ea20008000a00 */
[----:B----4-:R-:W-:Y:S01]  /*6fe0*/  MOV R5, UR9 ;  /* 0x0000000900057c02 */ /* 0x010fe20008000f00 */
[----:B------:R-:W-:Y:S01]  /*6ff0*/  IMAD.U32 R4, RZ, RZ, UR8 ;  /* 0x00000008ff047e24 */ /* 0x000fe2000f8e00ff */
[----:B-----5:R-:W-:Y:S01]  /*7000*/  MOV R7, UR7 ;  /* 0x0000000700077c02 */ /* 0x020fe20008000f00 */
[----:B------:R-:W-:Y:S01]  /*7010*/  IMAD.U32 R6, RZ, RZ, UR6 ;  /* 0x00000006ff067e24 */ /* 0x000fe2000f8e00ff */
[----:B--2---:R-:W-:Y:S01]  /*7020*/  MOV R11, UR5 ;  /* 0x00000005000b7c02 */ /* 0x004fe20008000f00 */
[----:B------:R-:W-:Y:S02]  /*7030*/  IMAD.U32 R10, RZ, RZ, UR4 ;  /* 0x00000004ff0a7e24 */ /* 0x000fe4000f8e00ff */
[----:B------:R-:W-:Y:S07]  /*7040*/  LEPC R20, `(.L_x_110) ;  /* 0x000000001014794e */ /* 0x000fee0000000000 */
[----:B-1-3--:R-:W-:Y:S05]  /*7050*/  CALL.ABS.NOINC R2 ;  /* 0x0000000002007343 */ /* 0x00afea0003c00000 */
.L_x_110:
[----:B------:R-:W-:Y:S05]  /*7060*/  WARPSYNC.ALL ;  /* 0x0000000000007948 */ /* 0x000fea0003800000 */
[----:B------:R-:W-:Y:S01]  /*7070*/  R2UR UR4, R25 ;  /* 0x00000000190472ca */ /* 0x000fe200000e0000 */
[--C-:B---3--:R-:W-:Y:S01]  /*7080*/  HADD2.F32 R20, -RZ, R28.reuse.H0_H0 ;  /* 0x2000001cff147230 */ /* 0x108fe20000004100 */
[----:B------:R-:W-:Y:S01]  /*7090*/  ISETP.NE.AND P0, PT, R48, RZ, PT ;  /* 0x000000ff3000720c */ /* 0x000fe20003f05270 */
[----:B------:R-:W-:Y:S01]  /*70a0*/  HADD2.F32 R21, -RZ, R28.H1_H1 ;  /* 0x3000001cff157230 */ /* 0x000fe20000004100 */
[----:B------:R-:W-:Y:S01]  /*70b0*/  BSSY.RECONVERGENT B0, `(.L_x_111) ;  /* 0x000004f000007945 */ /* 0x000fe20003800200 */
[--C-:B------:R-:W-:Y:S08]  /*70c0*/  HADD2.F32 R26, -RZ, R29.reuse.H0_H0 ;  /* 0x2000001dff1a7230 */ /* 0x100ff00000004100 */
[----:B------:R-:W1:Y:S02]  /*70d0*/  LDTM.16dp256bit.x4 R4, tmem[UR4] ;  /* 0x00000004000479ee */ /* 0x000e640008120000 */
[C---:B-1----:R-:W-:Y:S01]  /*70e0*/  FMUL R0, R24.reuse, R4 ;  /* 0x0000000418007220 */ /* 0x042fe20000400000 */
[C---:B------:R-:W-:Y:S01]  /*70f0*/  FMUL R4, R24.reuse, R8 ;  /* 0x0000000818047220 */ /* 0x040fe20000400000 */
[C---:B------:R-:W-:Y:S01]  /*7100*/  FMUL R8, R24.reuse, R12 ;  /* 0x0000000c18087220 */ /* 0x040fe20000400000 */
[C---:B------:R-:W-:Y:S01]  /*7110*/  FMUL R2, R24.reuse, R5 ;  /* 0x0000000518027220 */ /* 0x040fe20000400000 */
[C---:B------:R-:W-:Y:S01]  /*7120*/  FFMA R0, R27.reuse, R20, R0 ;  /* 0x000000141b007223 */ /* 0x040fe20000000000 */
[C---:B------:R-:W-:Y:S01]  /*7130*/  FMUL R12, R24.reuse, R16 ;  /* 0x00000010180c7220 */ /* 0x040fe20000400000 */
[C---:B------:R-:W-:Y:S01]  /*7140*/  FMUL R3, R24.reuse, R6 ;  /* 0x0000000618037220 */ /* 0x040fe20000400000 */
[----:B------:R-:W-:Y:S02]  /*7150*/  HADD2.F32 R16, -RZ, R29.H1_H1 ;  /* 0x3000001dff107230 */ /* 0x000fe40000004100 */
[C---:B------:R-:W-:Y:S01]  /*7160*/  FFMA R2, R27.reuse, R21, R2 ;  /* 0x000000151b027223 */ /* 0x040fe20000000002 */
[C---:B------:R-:W-:Y:S01]  /*7170*/  FMUL R7, R24.reuse, R7 ;  /* 0x0000000718077220 */ /* 0x040fe20000400000 */
[C---:B------:R-:W-:Y:S01]  /*7180*/  FMUL R5, R24.reuse, R9 ;  /* 0x0000000918057220 */ /* 0x040fe20000400000 */
[C---:B------:R-:W-:Y:S01]  /*7190*/  FFMA R3, R27.reuse, R26, R3 ;  /* 0x0000001a1b037223 */ /* 0x040fe20000000003 */
[C---:B------:R-:W-:Y:S01]  /*71a0*/  FMUL R9, R24.reuse, R13 ;  /* 0x0000000d18097220 */ /* 0x040fe20000400000 */
[----:B------:R-:W-:Y:S01]  /*71b0*/  FFMA R7, R27, R16, R7 ;  /* 0x000000101b077223 */ /* 0x000fe20000000007 */
[--C-:B------:R-:W-:Y:S02]  /*71c0*/  HADD2.F32 R16, -RZ, R30.reuse.H1_H1 ;  /* 0x3000001eff107230 */ /* 0x100fe40000004100 */
[C---:B------:R-:W-:Y:S01]  /*71d0*/  FMUL R6, R24.reuse, R10 ;  /* 0x0000000a18067220 */ /* 0x040fe20000400000 */
[C---:B------:R-:W-:Y:S01]  /*71e0*/  FMUL R13, R24.reuse, R17 ;  /* 0x00000011180d7220 */ /* 0x040fe20000400000 */
[----:B------:R-:W-:Y:S02]  /*71f0*/  HADD2.F32 R17, -RZ, R30.H0_H0 ;  /* 0x2000001eff117230 */ /* 0x000fe40000004100 */
[C---:B------:R-:W-:Y:S01]  /*7200*/  FMUL R10, R24.reuse, R14 ;  /* 0x0000000e180a7220 */ /* 0x040fe20000400000 */
[----:B------:R-:W-:Y:S01]  /*7210*/  FMUL R14, R24, R18 ;  /* 0x00000012180e7220 */ /* 0x000fe20000400000 */
[----:B------:R-:W-:Y:S01]  /*7220*/  F2FP.F16.F32.PACK_AB R32, R2, R0 ;  /* 0x000000000220723e */ /* 0x000fe200000000ff */
[--C-:B------:R-:W-:Y:S01]  /*7230*/  HADD2.F32 R18, -RZ, R31.reuse.H0_H0 ;  /* 0x2000001fff127230 */ /* 0x100fe20000004100 */
[----:B------:R-:W-:Y:S01]  /*7240*/  F2FP.F16.F32.PACK_AB R33, R7, R3 ;  /* 0x000000030721723e */ /* 0x000fe200000000ff */
[----:B------:R-:W-:Y:S02]  /*7250*/  HADD2.F32 R0, -RZ, R31.H1_H1 ;  /* 0x3000001fff007230 */ /* 0x000fe40000004100 */
[C---:B------:R-:W-:Y:S01]  /*7260*/  FMUL R11, R24.reuse, R11 ;  /* 0x0000000b180b7220 */ /* 0x040fe20000400000 */
[--C-:B------:R-:W-:Y:S02]  /*7270*/  HADD2.F32 R2, -RZ, R36.reuse.H0_H0 ;  /* 0x20000024ff027230 */ /* 0x100fe40000004100 */
[C---:B------:R-:W-:Y:S01]  /*7280*/  FFMA R4, R27.reuse, R17, R4 ;  /* 0x000000111b047223 */ /* 0x040fe20000000004 */
[----:B------:R-:W-:Y:S02]  /*7290*/  HADD2.F32 R3, -RZ, R36.H1_H1 ;  /* 0x30000024ff037230 */ /* 0x000fe40000004100 */
[C---:B------:R-:W-:Y:S01]  /*72a0*/  FFMA R5, R27.reuse, R16, R5 ;  /* 0x000000101b057223 */ /* 0x040fe20000000005 */
[C---:B------:R-:W-:Y:S01]  /*72b0*/  FFMA R6, R27.reuse, R18, R6 ;  /* 0x000000121b067223 */ /* 0x040fe20000000006 */
[C---:B------:R-:W-:Y:S01]  /*72c0*/  FFMA R11, R27.reuse, R0, R11 ;  /* 0x000000001b0b7223 */ /* 0x040fe2000000000b */
[--C-:B------:R-:W-:Y:S02]  /*72d0*/  HADD2.F32 R7, -RZ, R37.reuse.H0_H0 ;  /* 0x20000025ff077230 */ /* 0x100fe40000004100 */
[C---:B------:R-:W-:Y:S01]  /*72e0*/  FFMA R8, R27.reuse, R2, R8 ;  /* 0x000000021b087223 */ /* 0x040fe20000000008 */
[----:B------:R-:W-:Y:S02]  /*72f0*/  HADD2.F32 R0, -RZ, R37.H1_H1 ;  /* 0x30000025ff007230 */ /* 0x000fe40000004100 */
[----:B------:R-:W-:Y:S01]  /*7300*/  FFMA R9, R27, R3, R9 ;  /* 0x000000031b097223 */ /* 0x000fe20000000009 */
[C---:B------:R-:W-:Y:S01]  /*7310*/  FMUL R15, R24.reuse, R15 ;  /* 0x0000000f180f7220 */ /* 0x040fe20000400000 */
[--C-:B------:R-:W-:Y:S01]  /*7320*/  HADD2.F32 R2, -RZ, R38.reuse.H0_H0 ;  /* 0x20000026ff027230 */ /* 0x100fe20000004100 */
[----:B------:R-:W-:Y:S01]  /*7330*/  F2FP.F16.F32.PACK_AB R34, R5, R4 ;  /* 0x000000040522723e */ /* 0x000fe200000000ff */
[----:B------:R-:W-:Y:S02]  /*7340*/  HADD2.F32 R3, -RZ, R38.H1_H1 ;  /* 0x30000026ff037230 */ /* 0x000fe40000004100 */
[C---:B------:R-:W-:Y:S01]  /*7350*/  FFMA R10, R27.reuse, R7, R10 ;  /* 0x000000071b0a7223 */ /* 0x040fe2000000000a */
[--C-:B------:R-:W-:Y:S02]  /*7360*/  HADD2.F32 R4, -RZ, R39.reuse.H0_H0 ;  /* 0x20000027ff047230 */ /* 0x100fe40000004100 */
[C---:B------:R-:W-:Y:S01]  /*7370*/  FFMA R15, R27.reuse, R0, R15 ;  /* 0x000000001b0f7223 */ /* 0x040fe2000000000f */
[----:B------:R-:W-:Y:S02]  /*7380*/  HADD2.F32 R5, -RZ, R39.H1_H1 ;  /* 0x30000027ff057230 */ /* 0x000fe40000004100 */
[----:B------:R-:W-:Y:S01]  /*7390*/  FMUL R19, R24, R19 ;  /* 0x0000001318137220 */ /* 0x000fe20000400000 */
[C---:B------:R-:W-:Y:S01]  /*73a0*/  FFMA R12, R27.reuse, R2, R12 ;  /* 0x000000021b0c7223 */ /* 0x040fe2000000000c */
[C---:B------:R-:W-:Y:S01]  /*73b0*/  FFMA R13, R27.reuse, R3, R13 ;  /* 0x000000031b0d7223 */ /* 0x040fe2000000000d */
[C---:B------:R-:W-:Y:S01]  /*73c0*/  FFMA R14, R27.reuse, R4, R14 ;  /* 0x000000041b0e7223 */ /* 0x040fe2000000000e */
[----:B------:R-:W-:Y:S01]  /*73d0*/  FFMA R19, R27, R5, R19 ;  /* 0x000000051b137223 */ /* 0x000fe20000000013 */
[----:B------:R-:W-:Y:S02]  /*73e0*/  F2FP.F16.F32.PACK_AB R35, R11, R6 ;  /* 0x000000060b23723e */ /* 0x000fe400000000ff */
[----:B------:R-:W-:Y:S02]  /*73f0*/  F2FP.F16.F32.PACK_AB R8, R9, R8 ;  /* 0x000000080908723e */ /* 0x000fe400000000ff */
[----:B------:R-:W-:Y:S01]  /*7400*/  F2FP.F16.F32.PACK_AB R9, R15, R10 ;  /* 0x0000000a0f09723e */ /* 0x000fe200000000ff */
[----:B------:R1:W-:Y:S01]  /*7410*/  STSM.16.M88.4 [R69+0x200], R32 ;  /* 0x0002002045007844 */ /* 0x0003e20000000200 */
[----:B------:R-:W-:Y:S02]  /*7420*/  F2FP.F16.F32.PACK_AB R10, R13, R12 ;  /* 0x0000000c0d0a723e */ /* 0x000fe400000000ff */
[----:B------:R-:W-:Y:S05]  /*7430*/  F2FP.F16.F32.PACK_AB R11, R19, R14 ;  /* 0x0000000e130b723e */ /* 0x000fea00000000ff */
[----:B------:R1:W-:Y:S01]  /*7440*/  STSM.16.M88.4 [R68+0x200], R8 ;  /* 0x0002000844007844 */ /* 0x0003e20000000200 */
[----:B------:R-:W-:Y:S01]  /*7450*/  @!PT LDS RZ, [RZ] ;  /* 0x00000000fffff984 */ /* 0x000fe20000000800 */
[----:B------:R-:W-:Y:S01]  /*7460*/  @!PT LDS RZ, [RZ] ;  /* 0x00000000fffff984 */ /* 0x000fe20000000800 */
[----:B------:R-:W-:Y:S01]  /*7470*/  @!PT LDS RZ, [RZ] ;  /* 0x00000000fffff984 */ /* 0x000fe20000000800 */
[----:B------:R-:W-:Y:S01]  /*7480*/  @!PT LDS RZ, [RZ] ;  /* 0x00000000fffff984 */ /* 0x000fe20000000800 */
[----:B------:R3:W-:Y:S07]  /*7490*/  MEMBAR.ALL.CTA ;  /* 0x0000000000007992 */ /* 0x0007ee0000008000 */
[----:B---3--:R-:W3:Y:S02]  /*74a0*/  FENCE.VIEW.ASYNC.S ;  /* 0x00000000000073c6 */ /* 0x008ee40000000000 */
[----:B---3--:R-:W-:Y:S06]  /*74b0*/  BAR.SYNC.DEFER_BLOCKING 0x1, 0x80 ;  /* 0x0042000000007b1d */ /* 0x008fec0000010000 */
[----:B------:R-:W-:Y:S05]  /*74c0*/  @P0 BRA `(.L_x_112) ;  /* 0x0000000000340947 */ /* 0x000fea0003800000 */
[----:B------:R-:W3:Y:S01]  /*74d0*/  LDCU.64 UR6, c[0x0][0x348] ;  /* 0x00006900ff0677ac */ /* 0x000ee20008000a00 */
[----:B------:R-:W-:Y:S02]  /*74e0*/  R2UR UR42, R65 ;  /* 0x00000000412a72ca */ /* 0x000fe400000e0000 */
[----:B------:R-:W-:Y:S01]  /*74f0*/  R2UR UR43, R64 ;  /* 0x00000000402b72ca */ /* 0x000fe200000e0000 */
[----:B------:R-:W-:Y:S01]  /*7500*/  UIADD3 UR4, UPT, UPT, UR49, 0x200, URZ ;  /* 0x0000020031047890 */ /* 0x000fe2000fffe0ff */
[----:B------:R-:W-:Y:S02]  /*7510*/  R2UR UR44, R62 ;  /* 0x000000003e2c72ca */ /* 0x000fe400000e0000 */
[----:B------:R-:W-:Y:S03]  /*7520*/  R2UR UR45, R63 ;  /* 0x000000003f2d72ca */ /* 0x000fe600000e0000 */
[----:B------:R-:W-:Y:S05]  /*7530*/  IMAD.U32 R60, RZ, RZ, UR4 ;  /* 0x00000004ff3c7e24 */ /* 0x000fea000f8e00ff */
[----:B------:R-:W-:Y:S01]  /*7540*/  R2UR UR40, R60 ;  /* 0x000000003c2872ca */ /* 0x000fe200000e0000 */
[----:B---3--:R-:W-:Y:S04]  /*7550*/  UIADD3 UR4, UP0, UPT, UR6, 0x780, URZ ;  /* 0x0000078006047890 */ /* 0x008fe8000ff1e0ff */
[----:B------:R-:W-:Y:S09]  /*7560*/  UIADD3.X UR5, UPT, UPT, URZ, UR7, URZ, UP0, !UPT ;  /* 0x00000007ff057290 */ /* 0x000ff200087fe4ff */
[----:B------:R3:W-:Y:S01]  /*7570*/  UTMASTG.5D.IM2COL [UR40], [UR4] ;  /* 0x00000028040073b5 */ /* 0x0007e20008060000 */
[----:B------:R0:W-:Y:S01]  /*7580*/  UTMACMDFLUSH ;  /* 0x00000000000079b7 */ /* 0x0001e20000000000 */
[----:B---3--:R-:W-:Y:S04]  /*7590*/  DEPBAR.LE SB0, 0x1 ;  /* 0x000080400000791a */ /* 0x008fe80000000000 */
.L_x_112:
[----:B------:R-:W-:Y:S05]  /*75a0*/  BSYNC.RECONVERGENT B0 ;  /* 0x0000000000007941 */ /* 0x000fea0003800200 */
.L_x_111:
[----:B------:R-:W-:Y:S01]  /*75b0*/  BAR.SYNC.DEFER_BLOCKING 0x1, 0x80 ;  /* 0x0042000000007b1d */ /* 0x000fe20000010000 */
[----:B------:R-:W-:Y:S01]  /*75c0*/  ISETP.NE.AND P1, PT, R67, RZ, PT ;  /* 0x000000ff4300720c */ /* 0x000fe20003f25270 */
[----:B------:R-:W-:Y:S01]  /*75d0*/  UISETP.NE.AND UP0, UPT, UR53, URZ, UPT ;  /* 0x000000ff3500728c */ /* 0x000fe2000bf05270 */
[----:B------:R-:W-:Y:S11]  /*75e0*/  LEA R4, R71, UR49, 0x3 ;  /* 0x0000003147047c11 */ /* 0x000ff6000f8e18ff */
[----:B------:R-:W-:Y:S01]  /*75f0*/  @P1 SHF.L.U32 R3, R46, 0x1f, RZ ;  /* 0x0000001f2e031819 */ /* 0x000fe200000006ff */
[----:B------:R-:W-:Y:S06]  /*7600*/  BRA.U !UP0, `(.L_x_113) ;  /* 0x0000000108247547 */ /* 0x000fec000b800000 */
[----:B------:R-:W3:Y:S01]  /*7610*/  S2R R0, SR_CgaCtaId ;  /* 0x0000000000007919 */ /* 0x000ee20000008800 */
[----:B------:R-:W-:Y:S01]  /*7620*/  IMAD.U32 R2, RZ, RZ, UR50 ;  /* 0x00000032ff027e24 */ /* 0x000fe2000f8e00ff */
[----:B------:R-:W-:Y:S04]  /*7630*/  UIADD3 UR4, UPT, UPT, UR50, 0x1, URZ ;  /* 0x0000000132047890 */ /* 0x000fe8000fffe0ff */
[----:B------:R-:W-:Y:S01]  /*7640*/  @P1 LEA R2, R2, UR49, 0x3 ;  /* 0x0000003102021c11 */ /* 0x000fe2000f8e18ff */
[----:B------:R-:W-:Y:S04]  /*7650*/  UISETP.NE.AND UP0, UPT, UR4, 0x4, UPT ;  /* 0x000000040400788c */ /* 0x000fe8000bf05270 */
[----:B------:R-:W-:Y:S01]  /*7660*/  @P1 VIADD R2, R2, 0x130 ;  /* 0x0000013002021836 */ /* 0x000fe20000000000 */
[----:B------:R-:W-:Y:S04]  /*7670*/  USEL UR50, UR4, URZ, UP0 ;  /* 0x000000ff04327287 */ /* 0x000fe80008000000 */
[----:B---3--:R-:W-:Y:S04]  /*7680*/  @P1 PRMT R0, R0, 0x654, R2 ;  /* 0x0000065400001816 */ /* 0x008fe80000000002 */
[----:B------:R3:W-:Y:S04]  /*7690*/  @P1 SYNCS.ARRIVE.TRANS64.RED.A1T0 RZ, [R0+URZ], RZ ;  /* 0x000000ff00ff19a7 */ /* 0x0007e800081004ff */
.L_x_113:
[----:B------:R-:W4:Y:S01]  /*76a0*/  @P1 SYNCS.PHASECHK.TRANS64.TRYWAIT P0, [R4+URZ+0x110], R3 ;  /* 0x00011003040015a7 */ /* 0x000f2200080011ff */
[----:B------:R-:W-:Y:S01]  /*76b0*/  BSSY B1, `(.L_x_114) ;  /* 0x0000013000017945 */ /* 0x000fe20003800000 */
[----:B----4-:R-:W-:Y:S03]  /*76c0*/  @P1 SEL R73, RZ, 0x1, !P0 ;  /* 0x00000001ff491807 */ /* 0x010fe60004000000 */
[----:B------:R-:W-:Y:S05]  /*76d0*/  @!P1 BRA `(.L_x_115) ;  /* 0x0000000000409947 */ /* 0x000fea0003800000 */
[----:B------:R-:W-:Y:S01]  /*76e0*/  ISETP.NE.AND P1, PT, R74, RZ, PT ;  /* 0x000000ff4a00720c */ /* 0x000fe20003f25270 */
[----:B------:R-:W-:Y:S01]  /*76f0*/  BSSY B0, `(.L_x_116) ;  /* 0x0000009000007945 */ /* 0x000fe20003800000 */
[----:B------:R-:W-:Y:S11]  /*7700*/  ISETP.NE.AND P0, PT, R73, RZ, PT ;  /* 0x000000ff4900720c */ /* 0x000ff60003f05270 */
[----:B------:R-:W-:Y:S05]  /*7710*/  @P1 IMAD R3, R71, 0x1000, R72 ;  /* 0x0000100047031824 */ /* 0x000fea00078e0248 */
[----:B------:R-:W-:Y:S05]  /*7720*/  @P1 IADD3 R2, PT, PT, R3, UR49, RZ ;  /* 0x0000003103021c10 */ /* 0x000fea000fffe0ff */
[----:B------:R-:W-:Y:S01]  /*7730*/  @P1 IMAD.IADD R2, R61, 0x1, R2 ;  /* 0x000000013d021824 */ /* 0x000fe200078e0202 */
[----:B------:R-:W-:Y:S06]  /*7740*/  @P0 BRA `(.L_x_117) ;  /* 0x00000000000c0947 */ /* 0x000fec0003800000 */
[----:B---3--:R-:W-:Y:S04]  /*7750*/  SHF.L.U32 R0, R46, 0x1f, RZ ;  /* 0x0000001f2e007819 */ /* 0x008fe800000006ff */
[----:B------:R-:W3:Y:S02]  /*7760*/  SYNCS.PHASECHK.TRANS64.TRYWAIT P0, [R4+URZ+0x110], R0 ;  /* 0x00011000040075a7 */ /* 0x000ee400080011ff */
[----:B---3--:R-:W-:Y:S05]  /*7770*/  @!P0 BRA `(.L_x_118) ;  /* 0x0000002800908947 */ /* 0x008fea0003800000 */
.L_x_117:
[----:B------:R-:W-:Y:S05]  /*7780*/  BSYNC B0 ;  /* 0x0000000000007941 */ /* 0x000fea0003800000 */
.L_x_116:
[----:B------:R-:W-:Y:S02]  /*7790*/  ISETP.NE.AND P0, PT, R74, RZ, PT ;  /* 0x000000ff4a00720c */ /* 0x000fe40003f05270 */
[----:B------:R-:W-:Y:S11]  /*77a0*/  IADD3 R71, PT, PT, R71, 0x1, RZ ;  /* 0x0000000147477810 */ /* 0x000ff60007ffe0ff */
[----:B------:R-:W-:Y:S05]  /*77b0*/  @P0 WARPSYNC.ALL ;  /* 0x0000000000000948 */ /* 0x000fea0003800000 */
[----:B------:R4:W1:Y:S04]  /*77c0*/  @P0 LDSM.16.M88.4 R28, [R3+UR49+0x200] ;  /* 0x00020031031c083b */ /* 0x0008680008000200 */
[----:B------:R4:W1:Y:S02]  /*77d0*/  @P0 LDSM.16.M88.4 R36, [R2+0x200] ;  /* 0x000200000224083b */ /* 0x0008640000000200 */
.L_x_115:
[----:B------:R-:W-:Y:S05]  /*77e0*/  BSYNC B1 ;  /* 0x0000000000017941 */ /* 0x000fea0003800000 */
.L_x_114:
[----:B---3--:R-:W-:Y:S05]  /*77f0*/  VIADD R0, R25, 0x20 ;  /* 0x0000002019007836 */ /* 0x008fea0000000000 */
[----:B------:R-:W-:Y:S04]  /*7800*/  SHF.R.U32.HI R0, RZ, 0x15, R0 ;  /* 0x00000015ff007819 */ /* 0x000fe80000011600 */
[----:B------:R-:W-:Y:S11]  /*7810*/  LOP3.LUT P0, RZ, R0, 0x3, R50, 0x48, !PT ;  /* 0x0000000300ff7812 */ /* 0x000ff60007804832 */
[----:B------:R-:W-:Y:S02]  /*7820*/  @!UPT UIADD3 URZ, UPT, UPT, URZ, URZ, URZ ;  /* 0x000000fffffff290 */ /* 0x000fe4000fffe0ff */
[----:B------:R-:W-:Y:S05]  /*7830*/  @!P0 BRA `(.L_x_119) ;  /* 0x0000000000408947 */ /* 0x000fea0003800000 */
[----:B------:R-:W3:Y:S01]  /*7840*/  LDCU.64 UR8, c[0x4][0x70] ;  /* 0x01000e00ff0877ac */ /* 0x000ee20008000a00 */
[----:B----4-:R-:W-:Y:S01]  /*7850*/  MOV R3, 0x0 ;  /* 0x0000000000037802 */ /* 0x010fe20000000f00 */
[----:B------:R-:W-:Y:S02]  /*7860*/  HFMA2 R12, -RZ, RZ, 0, 5.9604644775390625e-08 ;  /* 0x00000001ff0c7431 */ /* 0x000fe400000001ff */
[----:B-1----:R-:W-:Y:S02]  /*7870*/  IMAD.MOV.U32 R8, RZ, RZ, 0x192 ;  /* 0x00000192ff087424 */ /* 0x002fe400078e00ff */
[----:B------:R-:W-:Y:S01]  /*7880*/  IMAD.MOV.U32 R13, RZ, RZ, RZ ;  /* 0x000000ffff0d7224 */ /* 0x000fe200078e00ff */
[----:B------:R-:W1:Y:S01]  /*7890*/  LDCU.64 UR6, c[0x4][0x78] ;  /* 0x01000f00ff0677ac */ /* 0x000e620008000a00 */
[----:B------:R-:W4:Y:S01]  /*78a0*/  LDC.64 R2, c[0x4][R3] ;  /* 0x0100000003027b82 */ /* 0x000f220000000a00 */
[----:B------:R-:W5:Y:S01]  /*78b0*/  LDCU.64 UR4, c[0x4][0x10] ;  /* 0x01000200ff0477ac */ /* 0x000f620008000a00 */
[----:B---3--:R-:W-:Y:S01]  /*78c0*/  MOV R5, UR9 ;  /* 0x0000000900057c02 */ /* 0x008fe20008000f00 */
[----:B------:R-:W-:Y:S01]  /*78d0*/  IMAD.U32 R4, RZ, RZ, UR8 ;  /* 0x00000008ff047e24 */ /* 0x000fe2000f8e00ff */
[----:B-1----:R-:W-:Y:S01]  /*78e0*/  MOV R7, UR7 ;  /* 0x0000000700077c02 */ /* 0x002fe20008000f00 */
[----:B------:R-:W-:Y:S01]  /*78f0*/  IMAD.U32 R6, RZ, RZ, UR6 ;  /* 0x00000006ff067e24 */ /* 0x000fe2000f8e00ff */
[----:B-----5:R-:W-:Y:S01]  /*7900*/  MOV R11, UR5 ;  /* 0x00000005000b7c02 */ /* 0x020fe20008000f00 */
[----:B------:R-:W-:Y:S02]  /*7910*/  IMAD.U32 R10, RZ, RZ, UR4 ;  /* 0x00000004ff0a7e24 */ /* 0x000fe4000f8e00ff */
[----:B------:R-:W-:Y:S07]  /*7920*/  LEPC R20, `(.L_x_119) ;  /* 0x000000001014794e */ /* 0x000fee0000000000 */
[----:B--2-4-:R-:W-:Y:S05]  /*7930*/  CALL.ABS.NOINC R2 ;  /* 0x0000000002007343 */ /* 0x014fea0003c00000 */
.L_x_119:
[----:B------:R-:W-:Y:S01]  /*7940*/  ISETP.NE.AND P6, PT, R67, RZ, PT ;  /* 0x000000ff4300720c */ /* 0x000fe20003fc5270 */
[----:B------:R-:W-:Y:S05]  /*7950*/  WARPSYNC.ALL ;  /* 0x0000000000007948 */ /* 0x000fea0003800000 */
[----:B------:R-:W-:Y:S01]  /*7960*/  R2UR UR4, R25 ;  /* 0x00000000190472ca */ /* 0x000fe200000e0000 */
[--C-:B-1--4-:R-:W-:Y:S01]  /*7970*/  HADD2.F32 R3, -RZ, R28.reuse.H0_H0 ;  /* 0x2000001cff037230 */ /* 0x112fe20000004100 */
[----:B------:R-:W1:Y:S01]  /*7980*/  S2R R75, SR_CgaCtaId ;  /* 0x00000000004b7919 */ /* 0x000e620000008800 */
[--C-:B------:R-:W-:Y:S01]  /*7990*/  HADD2.F32 R20, -RZ, R29.reuse.H0_H0 ;  /* 0x2000001dff147230 */ /* 0x100fe20000004100 */
[----:B------:R-:W-:Y:S01]  /*79a0*/  ISETP.NE.AND P0, PT, R48, RZ, PT ;  /* 0x000000ff3000720c */ /* 0x000fe20003f05270 */
[----:B------:R-:W-:Y:S01]  /*79b0*/  HADD2.F32 R21, -RZ, R29.H1_H1 ;  /* 0x3000001dff157230 */ /* 0x000fe20000004100 */
[----:B------:R-:W-:Y:S07]  /*79c0*/  BSSY.RECONVERGENT B0, `(.L_x_120) ;  /* 0x0000053000007945 */ /* 0x000fee0003800200 */
[----:B------:R-:W3:Y:S02]  /*79d0*/  LDTM.16dp256bit.x4 R4, tmem[UR4+0x20] ;  /* 0x00002004000479ee */ /* 0x000ee40008120000 */
[C---:B---3--:R-:W-:Y:S01]  /*79e0*/  FMUL R0, R24.reuse, R4 ;  /* 0x0000000418007220 */ /* 0x048fe20000400000 */
[----:B------:R-:W-:Y:S02]  /*79f0*/  HADD2.F32 R4, -RZ, R28.H1_H1 ;  /* 0x3000001cff047230 */ /* 0x000fe40000004100 */
[C---:B------:R-:W-:Y:S01]  /*7a00*/  FMUL R2, R24.reuse, R5 ;  /* 0x0000000518027220 */ /* 0x040fe20000400000 */
[C---:B------:R-:W-:Y:S01]  /*7a10*/  FMUL R7, R24.reuse, R7 ;  /* 0x0000000718077220 */ /* 0x040fe20000400000 */
[C---:B------:R-:W-:Y:S01]  /*7a20*/  FFMA R0, R27.reuse, R3, R0 ;  /* 0x000000031b007223 */ /* 0x040fe20000000000 */
[C---:B------:R-:W-:Y:S01]  /*7a30*/  FMUL R3, R24.reuse, R6 ;  /* 0x0000000618037220 */ /* 0x040fe20000400000 */
[C---:B------:R-:W-:Y:S01]  /*7a40*/  FFMA R2, R27.reuse, R4, R2 ;  /* 0x000000041b027223 */ /* 0x040fe20000000002 */
[C---:B------:R-:W-:Y:S01]  /*7a50*/  FMUL R4, R24.reuse, R8 ;  /* 0x0000000818047220 */ /* 0x040fe20000400000 */
[----:B------:R-:W-:Y:S01]  /*7a60*/  FMUL R8, R24, R12 ;  /* 0x0000000c18087220 */ /* 0x000fe20000400000 */
[C---:B------:R-:W-:Y:S01]  /*7a70*/  FFMA R3, R27.reuse, R20, R3 ;  /* 0x000000141b037223 */ /* 0x040fe20000000003 */
[----:B------:R-:W-:Y:S01]  /*7a80*/  FFMA R7, R27, R21, R7 ;  /* 0x000000151b077223 */ /* 0x000fe20000000007 */
[----:B------:R-:W-:Y:S01]  /*7a90*/  F2FP.F16.F32.PACK_AB R32, R2, R0 ;  /* 0x000000000220723e */ /* 0x000fe200000000ff */
[C---:B------:R-:W-:Y:S01]  /*7aa0*/  FMUL R12, R24.reuse, R16 ;  /* 0x00000010180c7220 */ /* 0x040fe20000400000 */
[--C-:B------:R-:W-:Y:S02]  /*7ab0*/  HADD2.F32 R16, -RZ, R30.reuse.H0_H0 ;  /* 0x2000001eff107230 */ /* 0x100fe40000004100 */
[C---:B------:R-:W-:Y:S01]  /*7ac0*/  FMUL R5, R24.reuse, R9 ;  /* 0x0000000918057220 */ /* 0x040fe20000400000 */
[----:B------:R-:W-:Y:S01]  /*7ad0*/  F2FP.F16.F32.PACK_AB R33, R7, R3 ;  /* 0x000000030721723e */ /* 0x000fe200000000ff */
[----:B------:R-:W-:Y:S02]  /*7ae0*/  HADD2.F32 R0, -RZ, R30.H1_H1 ;  /* 0x3000001eff007230 */ /* 0x000fe40000004100 */
[C---:B------:R-:W-:Y:S01]  /*7af0*/  FMUL R6, R24.reuse, R10 ;  /* 0x0000000a18067220 */ /* 0x040fe20000400000 */
[--C-:B------:R-:W-:Y:S02]  /*7b00*/  HADD2.F32 R2, -RZ, R31.reuse.H0_H0 ;  /* 0x2000001fff027230 */ /* 0x100fe40000004100 */
[C---:B------:R-:W-:Y:S01]  /*7b10*/  FMUL R11, R24.reuse, R11 ;  /* 0x0000000b180b7220 */ /* 0x040fe20000400000 */
[----:B------:R-:W-:Y:S02]  /*7b20*/  HADD2.F32 R3, -RZ, R31.H1_H1 ;  /* 0x3000001fff037230 */ /* 0x000fe40000004100 */
[C---:B------:R-:W-:Y:S01]  /*7b30*/  FFMA R4, R27.reuse, R16, R4 ;  /* 0x000000101b047223 */ /* 0x040fe20000000004 */
[C---:B------:R-:W-:Y:S01]  /*7b40*/  FFMA R5, R27.reuse, R0, R5 ;  /* 0x000000001b057223 */ /* 0x040fe20000000005 */
[C---:B------:R-:W-:Y:S01]  /*7b50*/  FFMA R6, R27.reuse, R2, R6 ;  /* 0x000000021b067223 */ /* 0x040fe20000000006 */
[--C-:B------:R-:W-:Y:S02]  /*7b60*/  HADD2.F32 R0, -RZ, R36.reuse.H0_H0 ;  /* 0x20000024ff007230 */ /* 0x100fe40000004100 */
[----:B------:R-:W-:Y:S01]  /*7b70*/  FFMA R11, R27, R3, R11 ;  /* 0x000000031b0b7223 */ /* 0x000fe2000000000b */
[----:B------:R-:W-:Y:S01]  /*7b80*/  HADD2.F32 R2, -RZ, R36.H1_H1 ;  /* 0x30000024ff027230 */ /* 0x000fe20000004100 */
[----:B------:R-:W-:Y:S01]  /*7b90*/  F2FP.F16.F32.PACK_AB R34, R5, R4 ;  /* 0x000000040522723e */ /* 0x000fe200000000ff */
[C---:B------:R-:W-:Y:S01]  /*7ba0*/  FMUL R9, R24.reuse, R13 ;  /* 0x0000000d18097220 */ /* 0x040fe20000400000 */
[--C-:B------:R-:W-:Y:S01]  /*7bb0*/  HADD2.F32 R3, -RZ, R37.reuse.H0_H0 ;  /* 0x20000025ff037230 */ /* 0x100fe20000004100 */
[----:B------:R-:W-:Y:S01]  /*7bc0*/  F2FP.F16.F32.PACK_AB R35, R11, R6 ;  /* 0x000000060b23723e */ /* 0x000fe200000000ff */
[C---:B------:R-:W-:Y:S01]  /*7bd0*/  FMUL R10, R24.reuse, R14 ;  /* 0x0000000e180a7220 */ /* 0x040fe20000400000 */
[C---:B------:R-:W-:Y:S01]  /*7be0*/  FFMA R8, R27.reuse, R0, R8 ;  /* 0x000000001b087223 */ /* 0x040fe20000000008 */
[C---:B------:R-:W-:Y:S01]  /*7bf0*/  FFMA R9, R27.reuse, R2, R9 ;  /* 0x000000021b097223 */ /* 0x040fe20000000009 */
[----:B------:R-:W-:Y:S01]  /*7c00*/  HADD2.F32 R0, -RZ, R37.H1_H1 ;  /* 0x30000025ff007230 */ /* 0x000fe20000004100 */
[----:B------:R3:W-:Y:S01]  /*7c10*/  STSM.16.M88.4 [R69+0x1200], R32 ;  /* 0x0012002045007844 */ /* 0x0007e20000000200 */
[----:B------:R-:W-:Y:S01]  /*7c20*/  FFMA R10, R27, R3, R10 ;  /* 0x000000031b0a7223 */ /* 0x000fe2000000000a */
[C---:B------:R-:W-:Y:S01]  /*7c30*/  FMUL R15, R24.reuse, R15 ;  /* 0x0000000f180f7220 */ /* 0x040fe20000400000 */
[----:B------:R-:W-:Y:S01]  /*7c40*/  F2FP.F16.F32.PACK_AB R8, R9, R8 ;  /* 0x000000080908723e */ /* 0x000fe200000000ff */
[--C-:B------:R-:W-:Y:S02]  /*7c50*/  HADD2.F32 R2, -RZ, R38.reuse.H0_H0 ;  /* 0x20000026ff027230 */ /* 0x100fe40000004100 */
[C---:B------:R-:W-:Y:S01]  /*7c60*/  FMUL R13, R24.reuse, R17 ;  /* 0x00000011180d7220 */ /* 0x040fe20000400000 */
[----:B------:R-:W-:Y:S02]  /*7c70*/  HADD2.F32 R3, -RZ, R38.H1_H1 ;  /* 0x30000026ff037230 */ /* 0x000fe40000004100 */
[C---:B------:R-:W-:Y:S01]  /*7c80*/  FMUL R14, R24.reuse, R18 ;  /* 0x00000012180e7220 */ /* 0x040fe20000400000 */
[--C-:B------:R-:W-:Y:S02]  /*7c90*/  HADD2.F32 R4, -RZ, R39.reuse.H0_H0 ;  /* 0x20000027ff047230 */ /* 0x100fe40000004100 */
[C---:B------:R-:W-:Y:S01]  /*7ca0*/  FFMA R15, R27.reuse, R0, R15 ;  /* 0x000000001b0f7223 */ /* 0x040fe2000000000f */
[----:B------:R-:W-:Y:S01]  /*7cb0*/  MOV R0, UR50 ;  /* 0x0000003200007c02 */ /* 0x000fe20008000f00 */
        /* <DEDUP_REMOVED lines=8> */
[----:B------:R-:W-:Y:S02]  /*7d40*/  F2FP.F16.F32.PACK_AB R11, R19, R14 ;  /* 0x0000000e130b723e */ /* 0x000fe400000000ff */
[----:B------:R-:W-:Y:S02]  /*7d50*/  @P6 LEA R0, R0, UR49, 0x3 ;  /* 0x0000003100006c11 */ /* 0x000fe4000f8e18ff */
[----:B------:R-:W-:Y:S01]  /*7d60*/  LEA R2, R71, UR49, 0x3 ;  /* 0x0000003147027c11 */ /* 0x000fe2000f8e18ff */
[----:B------:R3:W-:Y:S01]  /*7d70*/  STSM.16.M88.4 [R68+0x1200], R8 ;  /* 0x0012000844007844 */ /* 0x0007e20000000200 */
[----:B------:R-:W-:Y:S02]  /*7d80*/  @P6 IADD3 R0, PT, PT, R0, 0x130, RZ ;  /* 0x0000013000006810 */ /* 0x000fe40007ffe0ff */
[----:B------:R-:W-:Y:S01]  /*7d90*/  @P6 SHF.L.U32 R3, R46, 0x1f, RZ ;  /* 0x0000001f2e036819 */ /* 0x000fe200000006ff */
[----:B------:R-:W-:Y:S01]  /*7da0*/  @!PT LDS RZ, [RZ] ;  /* 0x00000000fffff984 */ /* 0x000fe20000000800 */
[----:B------:R-:W-:Y:S01]  /*7db0*/  @!PT LDS RZ, [RZ] ;  /* 0x00000000fffff984 */ /* 0x000fe20000000800 */
[----:B------:R-:W-:Y:S01]  /*7dc0*/  @!PT LDS RZ, [RZ] ;  /* 0x00000000fffff984 */ /* 0x000fe20000000800 */
[----:B------:R-:W-:Y:S01]  /*7dd0*/  @!PT LDS RZ, [RZ] ;  /* 0x00000000fffff984 */ /* 0x000fe20000000800 */
[----:B------:R4:W-:Y:S06]  /*7de0*/  MEMBAR.ALL.CTA ;  /* 0x0000000000007992 */ /* 0x0009ec0000008000 */
[----:B----4-:R-:W4:Y:S01]  /*7df0*/  FENCE.VIEW.ASYNC.S ;  /* 0x00000000000073c6 */ /* 0x010f220000000000 */
[----:B-1----:R-:W-:Y:S01]  /*7e00*/  @P6 PRMT R0, R75, 0x654, R0 ;  /* 0x000006544b006816 */ /* 0x002fe20000000000 */
[----:B----4-:R-:W-:Y:S06]  /*7e10*/  BAR.SYNC.DEFER_BLOCKING 0x1, 0x80 ;  /* 0x0042000000007b1d */ /* 0x010fec0000010000 */
[----:B------:R-:W-:Y:S05]  /*7e20*/  @P0 BRA `(.L_x_121) ;  /* 0x0000000000300947 */ /* 0x000fea0003800000 */
[----:B------:R-:W1:Y:S01]  /*7e30*/  LDCU.64 UR6, c[0x0][0x348] ;  /* 0x00006900ff0677ac */ /* 0x000e620008000a00 */
[----:B------:R-:W-:Y:S02]  /*7e40*/  R2UR UR10, R65 ;  /* 0x00000000410a72ca */ /* 0x000fe400000e0000 */
[----:B------:R-:W-:Y:S01]  /*7e50*/  R2UR UR11, R64 ;  /* 0x00000000400b72ca */ /* 0x000fe200000e0000 */
[----:B------:R-:W-:Y:S01]  /*7e60*/  UIADD3 UR9, UPT, UPT, UR41, 0x20, URZ ;  /* 0x0000002029097890 */ /* 0x000fe2000fffe0ff */
[----:B------:R-:W-:Y:S01]  /*7e70*/  R2UR UR12, R62 ;  /* 0x000000003e0c72ca */ /* 0x000fe200000e0000 */
[----:B------:R-:W-:Y:S01]  /*7e80*/  UIADD3 UR8, UPT, UPT, UR49, 0x1200, URZ ;  /* 0x0000120031087890 */ /* 0x000fe2000fffe0ff */
[----:B------:R-:W-:Y:S01]  /*7e90*/  R2UR UR13, R63 ;  /* 0x000000003f0d72ca */ /* 0x000fe200000e0000 */
[----:B-1----:R-:W-:Y:S04]  /*7ea0*/  UIADD3 UR4, UP0, UPT, UR6, 0x780, URZ ;  /* 0x0000078006047890 */ /* 0x002fe8000ff1e0ff */
[----:B------:R-:W-:Y:S09]  /*7eb0*/  UIADD3.X UR5, UPT, UPT, URZ, UR7, URZ, UP0, !UPT ;  /* 0x00000007ff057290 */ /* 0x000ff200087fe4ff */
[----:B------:R1:W-:Y:S01]  /*7ec0*/  UTMASTG.5D.IM2COL [UR8], [UR4] ;  /* 0x00000008040073b5 */ /* 0x0003e20008060000 */
[----:B------:R0:W-:Y:S01]  /*7ed0*/  UTMACMDFLUSH ;  /* 0x00000000000079b7 */ /* 0x0001e20000000000 */
[----:B-1----:R-:W-:Y:S04]  /*7ee0*/  DEPBAR.LE SB0, 0x1 ;  /* 0x000080400000791a */ /* 0x002fe80000000000 */
.L_x_121:
[----:B------:R-:W-:Y:S05]  /*7ef0*/  BSYNC.RECONVERGENT B0 ;  /* 0x0000000000007941 */ /* 0x000fea0003800200 */
.L_x_120:
[----:B------:R-:W-:Y:S01]  /*7f00*/  BAR.SYNC.DEFER_BLOCKING 0x1, 0x80 ;  /* 0x0042000000007b1d */ /* 0x000fe20000010000 */
[----:B------:R-:W-:Y:S04]  /*7f10*/  UIADD3 UR4, UPT, UPT, UR50, 0x1, URZ ;  /* 0x0000000132047890 */ /* 0x000fe8000fffe0ff */
[----:B------:R-:W-:Y:S04]  /*7f20*/  UISETP.NE.AND UP0, UPT, UR4, 0x4, UPT ;  /* 0x000000040400788c */ /* 0x000fe8000bf05270 */
[----:B------:R-:W-:Y:S01]  /*7f30*/  USEL UR40, UR4, URZ, UP0 ;  /* 0x000000ff04287287 */ /* 0x000fe20008000000 */
[----:B------:R1:W-:Y:S01]  /*7f40*/  @P6 SYNCS.ARRIVE.TRANS64.RED.A1T0 RZ, [R0+URZ], RZ ;  /* 0x000000ff00ff69a7 */ /* 0x0003e200081004ff */
[----:B------:R-:W-:Y:S01]  /*7f50*/  BSSY B1, `(.L_x_122) ;  /* 0x0000014000017945 */ /* 0x000fe20003800000 */
[----:B------:R-:W4:Y:S02]  /*7f60*/  @P6 SYNCS.PHASECHK.TRANS64.TRYWAIT P0, [R2+URZ+0x110], R3 ;  /* 0x00011003020065a7 */ /* 0x000f2400080011ff */
[----:B----4-:R-:W-:Y:S01]  /*7f70*/  @P6 SEL R73, RZ, 0x1, !P0 ;  /* 0x00000001ff496807 */ /* 0x010fe20004000000 */
[----:B-1----:R-:W-:Y:S06]  /*7f80*/  @!P6 BRA `(.L_x_123) ;  /* 0x000000000040e947 */ /* 0x002fec0003800000 */
[----:B------:R-:W-:Y:S01]  /*7f90*/  ISETP.NE.AND P1, PT, R74, RZ, PT ;  /* 0x000000ff4a00720c */ /* 0x000fe20003f25270 */
[----:B------:R-:W-:Y:S01]  /*7fa0*/  BSSY B0, `(.L_x_124) ;  /* 0x0000009000007945 */ /* 0x000fe20003800000 */
[----:B------:R-:W-:Y:S11]  /*7fb0*/  ISETP.NE.AND P0, PT, R73, RZ, PT ;  /* 0x000000ff4900720c */ /* 0x000ff60003f05270 */
[----:B------:R-:W-:Y:S05]  /*7fc0*/  @P1 IMAD R3, R71, 0x1000, R72 ;  /* 0x0000100047031824 */ /* 0x000fea00078e0248 */
[----:B------:R-:W-:Y:S05]  /*7fd0*/  @P1 IADD3 R0, PT, PT, R3, UR49, RZ ;  /* 0x0000003103001c10 */ /* 0x000fea000fffe0ff */
[----:B------:R-:W-:Y:S01]  /*7fe0*/  @P1 IMAD.IADD R0, R61, 0x1, R0 ;  /* 0x000000013d001824 */ /* 0x000fe200078e0200 */
[----:B------:R-:W-:Y:S06]  /*7ff0*/  @P0 BRA `(.L_x_125) ;  /* 0x00000000000c0947 */ /* 0x000fec0003800000 */
[----:B------:R-:W-:Y:S04]  /*8000*/  SHF.L.U32 R4, R46, 0x1f, RZ ;  /* 0x0000001f2e047819 */ /* 0x000fe800000006ff */
[----:B------:R-:W1:Y:S02]  /*8010*/  SYNCS.PHASECHK.TRANS64.TRYWAIT P0, [R2+URZ+0x110], R4 ;  /* 0x00011004020075a7 */ /* 0x000e6400080011ff */
[----:B-1----:R-:W-:Y:S05]  /*8020*/  @!P0 BRA `(.L_x_126) ;  /* 0x0000002000788947 */ /* 0x002fea0003800000 */
.L_x_125:
[----:B------:R-:W-:Y:S05]  /*8030*/  BSYNC B0 ;  /* 0x0000000000007941 */ /* 0x000fea0003800000 */
.L_x_124:
[----:B------:R-:W-:Y:S02]  /*8040*/  ISETP.NE.AND P0, PT, R74, RZ, PT ;  /* 0x000000ff4a00720c */ /* 0x000fe40003f05270 */
[----:B------:R-:W-:Y:S11]  /*8050*/  IADD3 R71, PT, PT, R71, 0x1, RZ ;  /* 0x0000000147477810 */ /* 0x000ff60007ffe0ff */
[----:B------:R-:W-:Y:S05]  /*8060*/  @P0 WARPSYNC.ALL ;  /* 0x0000000000000948 */ /* 0x000fea0003800000 */
[----:B------:R4:W1:Y:S04]  /*8070*/  @P0 LDSM.16.M88.4 R28, [R3+UR49+0x200] ;  /* 0x00020031031c083b */ /* 0x0008680008000200 */
[----:B------:R4:W1:Y:S02]  /*8080*/  @P0 LDSM.16.M88.4 R36, [R0+0x200] ;  /* 0x000200000024083b */ /* 0x0008640000000200 */
.L_x_123:
[----:B------:R-:W-:Y:S05]  /*8090*/  BSYNC B1 ;  /* 0x0000000000017941 */ /* 0x000fea0003800000 */
.L_x_122:
[----:B----4-:R-:W-:Y:S05]  /*80a0*/  VIADD R0, R25, 0x40 ;  /* 0x0000004019007836 */ /* 0x010fea0000000000 */
[----:B------:R-:W-:Y:S04]  /*80b0*/  SHF.R.U32.HI R0, RZ, 0x15, R0 ;  /* 0x00000015ff007819 */ /* 0x000fe80000011600 */
[----:B------:R-:W-:Y:S11]  /*80c0*/  LOP3.LUT P0, RZ, R0, 0x3, R50, 0x48, !PT ;  /* 0x0000000300ff7812 */ /* 0x000ff60007804832 */
[----:B------:R-:W-:Y:S02]  /*80d0*/  @!UPT UIADD3 URZ, UPT, UPT, URZ, URZ, URZ ;  /* 0x000000fffffff290 */ /* 0x000fe4000fffe0ff */
[----:B------:R-:W-:Y:S05]  /*80e0*/  @!P0 BRA `(.L_x_127) ;  /* 0x0000000000408947 */ /* 0x000fea0003800000 */
[----:B------:R-:W4:Y:S01]  /*80f0*/  LDCU.64 UR8, c[0x4][0x70] ;  /* 0x01000e00ff0877ac */ /* 0x000f220008000a00 */
[----:B------:R-:W-:Y:S01]  /*8100*/  MOV R3, 0x0 ;  /* 0x0000000000037802 */ /* 0x000fe20000000f00 */
[----:B------:R-:W-:Y:S02]  /*8110*/  HFMA2 R12, -RZ, RZ, 0, 5.9604644775390625e-08 ;  /* 0x00000001ff0c7431 */ /* 0x000fe400000001ff */
[----:B---3--:R-:W-:Y:S02]  /*8120*/  IMAD.MOV.U32 R8, RZ, RZ, 0x192 ;  /* 0x00000192ff087424 */ /* 0x008fe400078e00ff */
[----:B------:R-:W-:Y:S01]  /*8130*/  IMAD.MOV.U32 R13, RZ, RZ, RZ ;  /* 0x000000ffff0d7224 */ /* 0x000fe200078e00ff */
[----:B------:R-:W3:Y:S01]  /*8140*/  LDCU.64 UR6, c[0x4][0x78] ;  /* 0x01000f00ff0677ac */ /* 0x000ee20008000a00 */
[----:B-1----:R-:W1:Y:S01]  /*8150*/  LDC.64 R2, c[0x4][R3] ;  /* 0x0100000003027b82 */ /* 0x002e620000000a00 */
[----:B------:R-:W5:Y:S01]  /*8160*/  LDCU.64 UR4, c[0x4][0x10] ;  /* 0x01000200ff0477ac */ /* 0x000f620008000a00 */
[----:B----4-:R-:W-:Y:S01]  /*8170*/  MOV R5, UR9 ;  /* 0x0000000900057c02 */ /* 0x010fe20008000f00 */
[----:B------:R-:W-:Y:S01]  /*8180*/  IMAD.U32 R4, RZ, RZ, UR8 ;  /* 0x00000008ff047e24 */ /* 0x000fe2000f8e00ff */
[----:B---3--:R-:W-:Y:S01]  /*8190*/  MOV R7, UR7 ;  /* 0x0000000700077c02 */ /* 0x008fe20008000f00 */
[----:B------:R-:W-:Y:S01]  /*81a0*/  IMAD.U32 R6, RZ, RZ, UR6 ;  /* 0x00000006ff067e24 */ /* 0x000fe2000f8e00ff */
[----:B-----5:R-:W-:Y:S01]  /*81b0*/  MOV R11, UR5 ;  /* 0x00000005000b7c02 */ /* 0x020fe20008000f00 */
[----:B------:R-:W-:Y:S02]  /*81c0*/  IMAD.U32 R10, RZ, RZ, UR4 ;  /* 0x00000004ff0a7e24 */ /* 0x000fe4000f8e00ff */
[----:B------:R-:W-:Y:S07]  /*81d0*/  LEPC R20, `(.L_x_127) ;  /* 0x000000001014794e */ /* 0x000fee0000000000 */
[----:B-12---:R-:W-:Y:S05]  /*81e0*/  CALL.ABS.NOINC R2 ;  /* 0x0000000002007343 */ /* 0x006fea0003c00000 */
.L_x_127:
[----:B------:R-:W-:Y:S01]  /*81f0*/  ISETP.NE.AND P6, PT, R67, RZ, PT ;  /* 0x000000ff4300720c */ /* 0x000fe20003fc5270 */
[----:B------:R-:W-:Y:S05]  /*8200*/  WARPSYNC.ALL ;  /* 0x0000000000007948 */ /* 0x000fea0003800000 */
[----:B------:R-:W-:Y:S01]  /*8210*/  R2UR UR4, R25 ;  /* 0x00000000190472ca */ /* 0x000fe200000e0000 */
[--C-:B-1----:R-:W-:Y:S01]  /*8220*/  HADD2.F32 R3, -RZ, R28.reuse.H0_H0 ;  /* 0x2000001cff037230 */ /* 0x102fe20000004100 */
[----:B------:R-:W-:Y:S01]  /*8230*/  ISETP.NE.AND P0, PT, R48, RZ, PT ;  /* 0x000000ff3000720c */ /* 0x000fe20003f05270 */
[--C-:B------:R-:W-:Y:S01]  /*8240*/  HADD2.F32 R20, -RZ, R29.reuse.H0_H0 ;  /* 0x2000001dff147230 */ /* 0x100fe20000004100 */
[----:B------:R-:W-:Y:S01]  /*8250*/  BSSY.RECONVERGENT B0, `(.L_x_128) ;  /* 0x0000054000007945 */ /* 0x000fe20003800200 */
[----:B------:R-:W-:Y:S08]  /*8260*/  HADD2.F32 R21, -RZ, R29.H1_H1 ;  /* 0x3000001dff157230 */ /* 0x000ff00000004100 */
[----:B---3--:R-:W1:Y:S02]  /*8270*/  LDTM.16dp256bit.x4 R4, tmem[UR4+0x40] ;  /* 0x00004004000479ee */ /* 0x008e640008120000 */
[C---:B-1----:R-:W-:Y:S01]  /*8280*/  FMUL R0, R24.reuse, R4 ;  /* 0x0000000418007220 */ /* 0x042fe20000400000 */
[----:B------:R-:W-:Y:S02]  /*8290*/  HADD2.F32 R4, -RZ, R28.H1_H1 ;  /* 0x3000001cff047230 */ /* 0x000fe40000004100 */
[C---:B------:R-:W-:Y:S01]  /*82a0*/  FMUL R2, R24.reuse, R5 ;  /* 0x0000000518027220 */ /* 0x040fe20000400000 */
[C---:B------:R-:W-:Y:S01]  /*82b0*/  FMUL R7, R24.reuse, R7 ;  /* 0x0000000718077220 */ /* 0x040fe20000400000 */
[C---:B------:R-:W-:Y:S01]  /*82c0*/  FFMA R0, R27.reuse, R3, R0 ;  /* 0x000000031b007223 */ /* 0x040fe20000000000 */
[C---:B------:R-:W-:Y:S01]  /*82d0*/  FMUL R3, R24.reuse, R6 ;  /* 0x0000000618037220 */ /* 0x040fe20000400000 */
[C---:B------:R-:W-:Y:S01]  /*82e0*/  FFMA R2, R27.reuse, R4, R2 ;  /* 0x000000041b027223 */ /* 0x040fe20000000002 */
[C---:B------:R-:W-:Y:S01]  /*82f0*/  FMUL R4, R24.reuse, R8 ;  /* 0x0000000818047220 */ /* 0x040fe20000400000 */
[C---:B------:R-:W-:Y:S01]  /*8300*/  FMUL R8, R24.reuse, R12 ;  /* 0x0000000c18087220 */ /* 0x040fe20000400000 */
[----:B------:R-:W-:Y:S01]  /*8310*/  FMUL R12, R24, R16 ;  /* 0x00000010180c7220 */ /* 0x000fe20000400000 */
[C---:B------:R-:W-:Y:S01]  /*8320*/  FFMA R3, R27.reuse, R20, R3 ;  /* 0x000000141b037223 */ /* 0x040fe20000000003 */
[----:B------:R-:W-:Y:S01]  /*8330*/  F2FP.F16.F32.PACK_AB R32, R2, R0 ;  /* 0x000000000220723e */ /* 0x000fe200000000ff */
[--C-:B------:R-:W-:Y:S02]  /*8340*/  HADD2.F32 R16, -RZ, R30.reuse.H0_H0 ;  /* 0x2000001eff107230 */ /* 0x100fe40000004100 */
[C---:B------:R-:W-:Y:S01]  /*8350*/  FMUL R5, R24.reuse, R9 ;  /* 0x0000000918057220 */ /* 0x040fe20000400000 */
[----:B------:R-:W-:Y:S02]  /*8360*/  HADD2.F32 R0, -RZ, R30.H1_H1 ;  /* 0x3000001eff007230 */ /* 0x000fe40000004100 */
[C---:B------:R-:W-:Y:S01]  /*8370*/  FFMA R7, R27.reuse, R21, R7 ;  /* 0x000000151b077223 */ /* 0x040fe20000000007 */
[--C-:B------:R-:W-:Y:S02]  /*8380*/  HADD2.F32 R2, -RZ, R31.reuse.H0_H0 ;  /* 0x2000001fff027230 */ /* 0x100fe40000004100 */
[C---:B------:R-:W-:Y:S01]  /*8390*/  FMUL R6, R24.reuse, R10 ;  /* 0x0000000a18067220 */ /* 0x040fe20000400000 */
[C---:B------:R-:W-:Y:S01]  /*83a0*/  FFMA R4, R27.reuse, R16, R4 ;  /* 0x000000101b047223 */ /* 0x040fe20000000004 */
[----:B------:R-:W-:Y:S01]  /*83b0*/  FFMA R5, R27, R0, R5 ;  /* 0x000000001b057223 */ /* 0x000fe20000000005 */
[----:B------:R-:W-:Y:S01]  /*83c0*/  F2FP.F16.F32.PACK_AB R33, R7, R3 ;  /* 0x000000030721723e */ /* 0x000fe200000000ff */
[----:B------:R-:W-:Y:S02]  /*83d0*/  HADD2.F32 R16, -RZ, R31.H1_H1 ;  /* 0x3000001fff107230 */ /* 0x000fe40000004100 */
        /* <DEDUP_REMOVED lines=9> */
[C---:B------:R-:W-:Y:S01]  /*8470*/  FFMA R8, R27.reuse, R0, R8 ;  /* 0x000000001b087223 */ /* 0x040fe20000000008 */
[C---:B------:R-:W-:Y:S01]  /*8480*/  FFMA R9, R27.reuse, R2, R9 ;  /* 0x000000021b097223 */ /* 0x040fe20000000009 */
[----:B------:R-:W-:Y:S02]  /*8490*/  HADD2.F32 R0, -RZ, R37.H1_H1 ;  /* 0x30000025ff007230 */ /* 0x000fe40000004100 */
[----:B------:R-:W-:Y:S01]  /*84a0*/  FFMA R10, R27, R3, R10 ;  /* 0x000000031b0a7223 */ /* 0x000fe2000000000a */
[----:B------:R-:W-:Y:S01]  /*84b0*/  F2FP.F16.F32.PACK_AB R35, R11, R6 ;  /* 0x000000060b23723e */ /* 0x000fe200000000ff */
[C---:B------:R-:W-:Y:S01]  /*84c0*/  FMUL R15, R24.reuse, R15 ;  /* 0x0000000f180f7220 */ /* 0x040fe20000400000 */
[--C-:B------:R-:W-:Y:S02]  /*84d0*/  HADD2.F32 R2, -RZ, R38.reuse.H0_H0 ;  /* 0x20000026ff027230 */ /* 0x100fe40000004100 */
[C---:B------:R-:W-:Y:S01]  /*84e0*/  FMUL R13, R24.reuse, R17 ;  /* 0x00000011180d7220 */ /* 0x040fe20000400000 */
[----:B------:R-:W-:Y:S01]  /*84f0*/  HADD2.F32 R3, -RZ, R38.H1_H1 ;  /* 0x30000026ff037230 */ /* 0x000fe20000004100 */
[----:B------:R1:W-:Y:S01]  /*8500*/  STSM.16.M88.4 [R69+0x2200], R32 ;  /* 0x0022002045007844 */ /* 0x0003e20000000200 */
[----:B------:R-:W-:Y:S01]  /*8510*/  F2FP.F16.F32.PACK_AB R8, R9, R8 ;  /* 0x000000080908723e */ /* 0x000fe200000000ff */
[--C-:B------:R-:W-:Y:S02]  /*8520*/  HADD2.F32 R4, -RZ, R39.reuse.H0_H0 ;  /* 0x20000027ff047230 */ /* 0x100fe40000004100 */
[C---:B------:R-:W-:Y:S01]  /*8530*/  FMUL R14, R24.reuse, R18 ;  /* 0x00000012180e7220 */ /* 0x040fe20000400000 */
[----:B------:R-:W-:Y:S02]  /*8540*/  HADD2.F32 R5, -RZ, R39.H1_H1 ;  /* 0x30000027ff057230 */ /* 0x000fe40000004100 */
[C---:B------:R-:W-:Y:S01]  /*8550*/  FFMA R15, R27.reuse, R0, R15 ;  /* 0x000000001b0f7223 */ /* 0x040fe2000000000f */
[----:B------:R-:W-:Y:S01]  /*8560*/  MOV R0, UR40 ;  /* 0x0000002800007c02 */ /* 0x000fe20008000f00 */
        /* <DEDUP_REMOVED lines=18> */
[----:B---3--:R-:W3:Y:S01]  /*8690*/  FENCE.VIEW.ASYNC.S ;  /* 0x00000000000073c6 */ /* 0x008ee20000000000 */
[----:B------:R-:W-:Y:S01]  /*86a0*/  @P6 PRMT R0, R75, 0x654, R0 ;  /* 0x000006544b006816 */ /* 0x000fe20000000000 */
[----:B---3--:R-:W-:Y:S06]  /*86b0*/  BAR.SYNC.DEFER_BLOCKING 0x1, 0x80 ;  /* 0x0042000000007b1d */ /* 0x008fec0000010000 */
[----:B------:R-:W-:Y:S05]  /*86c0*/  @P0 BRA `(.L_x_129) ;  /* 0x0000000000300947 */ /* 0x000fea0003800000 */
[----:B------:R-:W3:Y:S01]  /*86d0*/  LDCU.64 UR6, c[0x0][0x348] ;  /* 0x00006900ff0677ac */ /* 0x000ee20008000a00 */
[----:B------:R-:W-:Y:S02]  /*86e0*/  R2UR UR10, R65 ;  /* 0x00000000410a72ca */ /* 0x000fe400000e0000 */
[----:B------:R-:W-:Y:S01]  /*86f0*/  R2UR UR11, R64 ;  /* 0x00000000400b72ca */ /* 0x000fe200000e0000 */
[----:B------:R-:W-:Y:S01]  /*8700*/  UIADD3 UR9, UPT, UPT, UR41, 0x40, URZ ;  /* 0x0000004029097890 */ /* 0x000fe2000fffe0ff */
[----:B------:R-:W-:Y:S01]  /*8710*/  R2UR UR12, R62 ;  /* 0x000000003e0c72ca */ /* 0x000fe200000e0000 */
[----:B------:R-:W-:Y:S01]  /*8720*/  UIADD3 UR8, UPT, UPT, UR49, 0x2200, URZ ;  /* 0x0000220031087890 */ /* 0x000fe2000fffe0ff */
[----:B------:R-:W-:Y:S01]  /*8730*/  R2UR UR13, R63 ;  /* 0x000000003f0d72ca */ /* 0x000fe200000e0000 */
[----:B---3--:R-:W-:Y:S04]  /*8740*/  UIADD3 UR4, UP0, UPT, UR6, 0x780, URZ ;  /* 0x0000078006047890 */ /* 0x008fe8000ff1e0ff */
[----:B------:R-:W-:Y:S09]  /*8750*/  UIADD3.X UR5, UPT, UPT, URZ, UR7, URZ, UP0, !UPT ;  /* 0x00000007ff057290 */ /* 0x000ff200087fe4ff */
[----:B------:R3:W-:Y:S01]  /*8760*/  UTMASTG.5D.IM2COL [UR8], [UR4] ;  /* 0x00000008040073b5 */ /* 0x0007e20008060000 */
[----:B------:R0:W-:Y:S01]  /*8770*/  UTMACMDFLUSH ;  /* 0x00000000000079b7 */ /* 0x0001e20000000000 */
[----:B---3--:R-:W-:Y:S04]  /*8780*/  DEPBAR.LE SB0, 0x1 ;  /* 0x000080400000791a */ /* 0x008fe80000000000 */
.L_x_129:
[----:B------:R-:W-:Y:S05]  /*8790*/  BSYNC.RECONVERGENT B0 ;  /* 0x0000000000007941 */ /* 0x000fea0003800200 */
.L_x_128:
        /* <DEDUP_REMOVED lines=8> */
[----:B---3--:R-:W-:Y:S06]  /*8820*/  @!P6 BRA `(.L_x_131) ;  /* 0x000000000040e947 */ /* 0x008fec0003800000 */
        /* <DEDUP_REMOVED lines=8> */
[----:B------:R-:W3:Y:S02]  /*88b0*/  SYNCS.PHASECHK.TRANS64.TRYWAIT P0, [R3+URZ+0x110], R0 ;  /* 0x00011000030075a7 */ /* 0x000ee400080011ff */
[----:B---3--:R-:W-:Y:S05]  /*88c0*/  @!P0 BRA `(.L_x_134) ;  /* 0x0000001800648947 */ /* 0x008fea0003800000 */
.L_x_133:
[----:B------:R-:W-:Y:S05]  /*88d0*/  BSYNC B0 ;  /* 0x0000000000007941 */ /* 0x000fea0003800000 */
.L_x_132:
[----:B------:R-:W-:Y:S11]  /*88e0*/  ISETP.NE.AND P0, PT, R74, RZ, PT ;  /* 0x000000ff4a00720c */ /* 0x000ff60003f05270 */
[----:B------:R-:W-:Y:S02]  /*88f0*/  @!UPT UIADD3 URZ, UPT, UPT, URZ, URZ, URZ ;  /* 0x000000fffffff290 */ /* 0x000fe4000fffe0ff */
[----:B------:R-:W-:Y:S05]  /*8900*/  @P0 WARPSYNC.ALL ;  /* 0x0000000000000948 */ /* 0x000fea0003800000 */
[----:B------:R4:W1:Y:S04]  /*8910*/  @P0 LDSM.16.M88.4 R28, [R71+UR49+0x200] ;  /* 0x00020031471c083b */ /* 0x0008680008000200 */
[----:B------:R4:W1:Y:S02]  /*8920*/  @P0 LDSM.16.M88.4 R36, [R2+0x200] ;  /* 0x000200000224083b */ /* 0x0008640000000200 */
.L_x_131:
[----:B------:R-:W-:Y:S05]  /*8930*/  BSYNC B1 ;  /* 0x0000000000017941 */ /* 0x000fea0003800000 */
.L_x_130:
[----:B---3--:R-:W-:Y:S05]  /*8940*/  VIADD R0, R25, 0x60 ;  /* 0x0000006019007836 */ /* 0x008fea0000000000 */
[----:B------:R-:W-:Y:S04]  /*8950*/  SHF.R.U32.HI R0, RZ, 0x15, R0 ;  /* 0x00000015ff007819 */ /* 0x000fe80000011600 */
[----:B------:R-:W-:Y:S11]  /*8960*/  LOP3.LUT P0, RZ, R0, 0x3, R50, 0x48, !PT ;  /* 0x0000000300ff7812 */ /* 0x000ff60007804832 */
[----:B------:R-:W-:Y:S02]  /*8970*/  @!UPT UIADD3 URZ, UPT, UPT, URZ, URZ, URZ ;  /* 0x000000fffffff290 */ /* 0x000fe4000fffe0ff */
[----:B------:R-:W-:Y:S05]  /*8980*/  @!P0 BRA `(.L_x_135) ;  /* 0x0000000000408947 */ /* 0x000fea0003800000 */
[----:B------:R-:W3:Y:S01]  /*8990*/  LDCU.64 UR8, c[0x4][0x70] ;  /* 0x01000e00ff0877ac */ /* 0x000ee20008000a00 */
[----:B------:R-:W-:Y:S01]  /*89a0*/  MOV R3, 0x0 ;  /* 0x0000000000037802 */ /* 0x000fe20000000f00 */
[----:B------:R-:W-:Y:S02]  /*89b0*/  HFMA2 R12, -RZ, RZ, 0, 5.9604644775390625e-08 ;  /* 0x00000001ff0c7431 */ /* 0x000fe400000001ff */
[----:B-1----:R-:W-:Y:S02]  /*89c0*/  IMAD.MOV.U32 R8, RZ, RZ, 0x192 ;  /* 0x00000192ff087424 */ /* 0x002fe400078e00ff */
[----:B------:R-:W-:Y:S01]  /*89d0*/  IMAD.MOV.U32 R13, RZ, RZ, RZ ;  /* 0x000000ffff0d7224 */ /* 0x000fe200078e00ff */
[----:B------:R-:W1:Y:S01]  /*89e0*/  LDCU.64 UR6, c[0x4][0x78] ;  /* 0x01000f00ff0677ac */ /* 0x000e620008000a00 */
[----:B----4-:R-:W4:Y:S01]  /*89f0*/  LDC.64 R2, c[0x4][R3] ;  /* 0x0100000003027b82 */ /* 0x010f220000000a00 */
        /* <DEDUP_REMOVED lines=9> */
.L_x_135:
[----:B------:R-:W-:Y:S01]  /*8a90*/  ISETP.NE.AND P0, PT, R48, RZ, PT ;  /* 0x000000ff3000720c */ /* 0x000fe20003f05270 */
[----:B------:R-:W-:Y:S05]  /*8aa0*/  WARPSYNC.ALL ;  /* 0x0000000000007948 */ /* 0x000fea0003800000 */
[----:B------:R-:W-:Y:S01]  /*8ab0*/  R2UR UR4, R25 ;  /* 0x00000000190472ca */ /* 0x000fe200000e0000 */
[----:B------:R-:W3:Y:S01]  /*8ac0*/  S2UR UR5, SR_CgaCtaId ;  /* 0x00000000000579c3 */ /* 0x000ee20000008800 */
[--C-:B-1----:R-:W-:Y:S01]  /*8ad0*/  HADD2.F32 R0, -RZ, R28.reuse.H0_H0 ;  /* 0x2000001cff007230 */ /* 0x102fe20000004100 */
[----:B------:R-:W-:Y:S01]  /*8ae0*/  BSSY.RECONVERGENT B0, `(.L_x_136) ;  /* 0x0000054000007945 */ /* 0x000fe20003800200 */
[----:B----4-:R-:W-:Y:S02]  /*8af0*/  HADD2.F32 R2, -RZ, R28.H1_H1 ;  /* 0x3000001cff027230 */ /* 0x010fe40000004100 */
[--C-:B------:R-:W-:Y:S02]  /*8b00*/  HADD2.F32 R3, -RZ, R29.reuse.H0_H0 ;  /* 0x2000001dff037230 */ /* 0x100fe40000004100 */
[----:B------:R-:W-:Y:S02]  /*8b10*/  HADD2.F32 R20, -RZ, R29.H1_H1 ;  /* 0x3000001dff147230 */ /* 0x000fe40000004100 */
[--C-:B------:R-:W-:Y:S02]  /*8b20*/  HADD2.F32 R21, -RZ, R30.reuse.H0_H0 ;  /* 0x2000001eff157230 */ /* 0x100fe40000004100 */
[----:B------:R-:W-:Y:S01]  /*8b30*/  HADD2.F32 R25, -RZ, R30.H1_H1 ;  /* 0x3000001eff197230 */ /* 0x000fe20000004100 */
[----:B------:R-:W1:Y:S01]  /*8b40*/  LDTM.16dp256bit.x4 R4, tmem[UR4+0x60] ;  /* 0x00006004000479ee */ /* 0x000e620008120000 */
[----:B------:R-:W-:Y:S01]  /*8b50*/  R2UR UR4, R70 ;  /* 0x00000000460472ca */ /* 0x000fe200000e0000 */
[----:B------:R-:W-:Y:S01]  /*8b60*/  NOP ;  /* 0x0000000000007918 */ /* 0x000fe20000000000 */
[--C-:B------:R-:W-:Y:S02]  /*8b70*/  HADD2.F32 R26, -RZ, R31.reuse.H0_H0 ;  /* 0x2000001fff1a7230 */ /* 0x100fe40000004100 */
[----:B------:R-:W-:Y:S02]  /*8b80*/  HADD2.F32 R28, -RZ, R31.H1_H1 ;  /* 0x3000001fff1c7230 */ /* 0x000fe40000004100 */
[--C-:B------:R-:W-:Y:S02]  /*8b90*/  HADD2.F32 R29, -RZ, R36.reuse.H0_H0 ;  /* 0x20000024ff1d7230 */ /* 0x100fe40000004100 */
[----:B------:R-:W-:Y:S02]  /*8ba0*/  HADD2.F32 R30, -RZ, R36.H1_H1 ;  /* 0x30000024ff1e7230 */ /* 0x000fe40000004100 */
[--C-:B------:R-:W-:Y:S02]  /*8bb0*/  HADD2.F32 R31, -RZ, R37.reuse.H0_H0 ;  /* 0x20000025ff1f7230 */ /* 0x100fe40000004100 */
[----:B------:R-:W-:Y:S01]  /*8bc0*/  HADD2.F32 R32, -RZ, R37.H1_H1 ;  /* 0x30000025ff207230 */ /* 0x000fe20000004100 */
[----:B------:R-:W-:Y:S01]  /*8bd0*/  UIADD3 UR4, UPT, UPT, UR4, 0x180, URZ ;  /* 0x0000018004047890 */ /* 0x000fe2000fffe0ff */
[--C-:B------:R-:W-:Y:S02]  /*8be0*/  HADD2.F32 R33, -RZ, R38.reuse.H0_H0 ;  /* 0x20000026ff217230 */ /* 0x100fe40000004100 */
[----:B------:R-:W-:Y:S02]  /*8bf0*/  HADD2.F32 R34, -RZ, R38.H1_H1 ;  /* 0x30000026ff227230 */ /* 0x000fe40000004100 */
[--C-:B------:R-:W-:Y:S02]  /*8c00*/  HADD2.F32 R35, -RZ, R39.reuse.H0_H0 ;  /* 0x20000027ff237230 */ /* 0x100fe40000004100 */
[----:B------:R-:W-:Y:S02]  /*8c10*/  HADD2.F32 R36, -RZ, R39.H1_H1 ;  /* 0x30000027ff247230 */ /* 0x000fe40000004100 */
[C---:B-1----:R-:W-:Y:S01]  /*8c20*/  FMUL R4, R24.reuse, R4 ;  /* 0x0000000418047220 */ /* 0x042fe20000400000 */
[----:B---3--:R-:W-:Y:S01]  /*8c30*/  UPRMT UR4, UR5, 0x654, UR4 ;  /* 0x0000065405047896 */ /* 0x008fe20008000004 */
[C---:B------:R-:W-:Y:S01]  /*8c40*/  FMUL R5, R24.reuse, R5 ;  /* 0x0000000518057220 */ /* 0x040fe20000400000 */
[C---:B------:R-:W-:Y:S01]  /*8c50*/  FMUL R6, R24.reuse, R6 ;  /* 0x0000000618067220 */ /* 0x040fe20000400000 */
[C---:B------:R-:W-:Y:S01]  /*8c60*/  FFMA R4, R27.reuse, R0, R4 ;  /* 0x000000001b047223 */ /* 0x040fe20000000004 */
[C---:B------:R-:W-:Y:S01]  /*8c70*/  FMUL R7, R24.reuse, R7 ;  /* 0x0000000718077220 */ /* 0x040fe20000400000 */
[C---:B------:R-:W-:Y:S01]  /*8c80*/  FFMA R5, R27.reuse, R2, R5 ;  /* 0x000000021b057223 */ /* 0x040fe20000000005 */
[C---:B------:R-:W-:Y:S01]  /*8c90*/  FFMA R6, R27.reuse, R3, R6 ;  /* 0x000000031b067223 */ /* 0x040fe20000000006 */
[C---:B------:R-:W-:Y:S01]  /*8ca0*/  FMUL R8, R24.reuse, R8 ;  /* 0x0000000818087220 */ /* 0x040fe20000400000 */
[----:B------:R-:W-:Y:S01]  /*8cb0*/  FFMA R7, R27, R20, R7 ;  /* 0x000000141b077223 */ /* 0x000fe20000000007 */
[----:B------:R-:W-:Y:S01]  /*8cc0*/  SYNCS.ARRIVE.TRANS64.RED.A1T0 RZ, [UR4], RZ ;  /* 0x000000ffffff79a7 */ /* 0x000fe20008100404 */
[----:B------:R-:W-:Y:S01]  /*8cd0*/  F2FP.F16.F32.PACK_AB R4, R5, R4 ;  /* 0x000000040504723e */ /* 0x000fe200000000ff */
[----:B------:R-:W-:Y:S01]  /*8ce0*/  FFMA R8, R27, R21, R8 ;  /* 0x000000151b087223 */ /* 0x000fe20000000008 */
[C---:B------:R-:W-:Y:S01]  /*8cf0*/  FMUL R9, R24.reuse, R9 ;  /* 0x0000000918097220 */ /* 0x040fe20000400000 */
[----:B------:R-:W-:Y:S01]  /*8d00*/  F2FP.F16.F32.PACK_AB R5, R7, R6 ;  /* 0x000000060705723e */ /* 0x000fe200000000ff */
[C---:B------:R-:W-:Y:S01]  /*8d10*/  FMUL R0, R24.reuse, R10 ;  /* 0x0000000a18007220 */ /* 0x040fe20000400000 */
[C---:B------:R-:W-:Y:S01]  /*8d20*/  FMUL R2, R24.reuse, R11 ;  /* 0x0000000b18027220 */ /* 0x040fe20000400000 */
[C---:B------:R-:W-:Y:S01]  /*8d30*/  FMUL R3, R24.reuse, R12 ;  /* 0x0000000c18037220 */ /* 0x040fe20000400000 */
[C---:B------:R-:W-:Y:S01]  /*8d40*/  FFMA R9, R27.reuse, R25, R9 ;  /* 0x000000191b097223 */ /* 0x040fe20000000009 */
[C---:B------:R-:W-:Y:S01]  /*8d50*/  FMUL R10, R24.reuse, R13 ;  /* 0x0000000d180a7220 */ /* 0x040fe20000400000 */
[C---:B------:R-:W-:Y:S01]  /*8d60*/  FFMA R0, R27.reuse, R26, R0 ;  /* 0x0000001a1b007223 */ /* 0x040fe20000000000 */
[C---:B------:R-:W-:Y:S01]  /*8d70*/  FMUL R11, R24.reuse, R14 ;  /* 0x0000000e180b7220 */ /* 0x040fe20000400000 */
[C---:B------:R-:W-:Y:S01]  /*8d80*/  FFMA R2, R27.reuse, R28, R2 ;  /* 0x0000001c1b027223 */ /* 0x040fe20000000002 */
[C---:B------:R-:W-:Y:S01]  /*8d90*/  FMUL R15, R24.reuse, R15 ;  /* 0x0000000f180f7220 */ /* 0x040fe20000400000 */
[C---:B------:R-:W-:Y:S01]  /*8da0*/  FMUL R12, R24.reuse, R16 ;  /* 0x00000010180c7220 */ /* 0x040fe20000400000 */
[C---:B------:R-:W-:Y:S01]  /*8db0*/  FFMA R3, R27.reuse, R29, R3 ;  /* 0x0000001d1b037223 */ /* 0x040fe20000000003 */
[C---:B------:R-:W-:Y:S01]  /*8dc0*/  FMUL R13, R24.reuse, R17 ;  /* 0x00000011180d7220 */ /* 0x040fe20000400000 */
[C---:B------:R-:W-:Y:S01]  /*8dd0*/  FFMA R10, R27.reuse, R30, R10 ;  /* 0x0000001e1b0a7223 */ /* 0x040fe2000000000a */
[C---:B------:R-:W-:Y:S01]  /*8de0*/  FMUL R14, R24.reuse, R18 ;  /* 0x00000012180e7220 */ /* 0x040fe20000400000 */
[C---:B------:R-:W-:Y:S01]  /*8df0*/  FFMA R11, R27.reuse, R31, R11 ;  /* 0x0000001f1b0b7223 */ /* 0x040fe2000000000b */
[C---:B------:R-:W-:Y:S01]  /*8e00*/  FFMA R15, R27.reuse, R32, R15 ;  /* 0x000000201b0f7223 */ /* 0x040fe2000000000f */
        /* <DEDUP_REMOVED lines=33> */
.L_x_137:
[----:B------:R-:W-:Y:S05]  /*9020*/  BSYNC.RECONVERGENT B0 ;  /* 0x0000000000007941 */ /* 0x000fea0003800200 */
.L_x_136:
[----:B------:R-:W-:Y:S01]  /*9030*/  BAR.SYNC.DEFER_BLOCKING 0x1, 0x80 ;  /* 0x0042000000007b1d */ /* 0x000fe20000010000 */
[----:B------:R-:W-:Y:S01]  /*9040*/  UISETP.NE.AND UP0, UPT, UR53, -0x4, UPT ;  /* 0xfffffffc3500788c */ /* 0x000fe2000bf05270 */
[----:B------:R-:W-:Y:S08]  /*9050*/  IADD3 R22, PT, PT, R22, 0x1, RZ ;  /* 0x0000000116167810 */ /* 0x000ff00007ffe0ff */
[----:B------:R-:W-:Y:S05]  /*9060*/  BRA.U !UP0, `(.L_x_138) ;  /* 0x0000000108247547 */ /* 0x000fea000b800000 */
[----:B------:R-:W-:Y:S01]  /*9070*/  ISETP.NE.AND P0, PT, R67, RZ, PT ;  /* 0x000000ff4300720c */ /* 0x000fe20003f05270 */
[----:B------:R-:W-:Y:S01]  /*9080*/  IMAD.U32 R0, RZ, RZ, UR50 ;  /* 0x00000032ff007e24 */ /* 0x000fe2000f8e00ff */
[----:B------:R-:W-:Y:S04]  /*9090*/  UIADD3 UR4, UPT, UPT, UR50, 0x1, URZ ;  /* 0x0000000132047890 */ /* 0x000fe8000fffe0ff */
[----:B------:R-:W-:Y:S04]  /*90a0*/  UISETP.NE.AND UP0, UPT, UR4, 0x4, UPT ;  /* 0x000000040400788c */ /* 0x000fe8000bf05270 */
[----:B------:R-:W-:Y:S03]  /*90b0*/  USEL UR50, UR4, URZ, UP0 ;  /* 0x000000ff04327287 */ /* 0x000fe60008000000 */
[----:B------:R-:W-:Y:S05]  /*90c0*/  @P0 LEA R0, R0, UR49, 0x3 ;  /* 0x0000003100000c11 */ /* 0x000fea000f8e18ff */
[----:B------:R-:W-:Y:S05]  /*90d0*/  @P0 VIADD R0, R0, 0x130 ;  /* 0x0000013000000836 */ /* 0x000fea0000000000 */
[----:B------:R-:W-:Y:S04]  /*90e0*/  @P0 PRMT R0, R75, 0x654, R0 ;  /* 0x000006544b000816 */ /* 0x000fe80000000000 */
[----:B------:R3:W-:Y:S03]  /*90f0*/  @P0 SYNCS.ARRIVE.TRANS64.RED.A1T0 RZ, [R0+URZ], RZ ;  /* 0x000000ff00ff09a7 */ /* 0x0007e600081004ff */
.L_x_138:
[----:B------:R-:W-:Y:S01]  /*9100*/  R2UR UR5, R57 ;  /* 0x00000000390572ca */ /* 0x000fe200000e0000 */
[----:B------:R-:W-:Y:S01]  /*9110*/  UISETP.NE.AND UP0, UPT, UR62, URZ, UPT ;  /* 0x000000ff3e00728c */ /* 0x000fe2000bf05270 */
[----:B------:R-:W-:Y:S01]  /*9120*/  R2UR UR4, R58 ;  /* 0x000000003a0472ca */ /* 0x000fe200000e0000 */
[----:B------:R-:W-:Y:S01]  /*9130*/  UIADD3 UR53, UPT, UPT, UR53, 0x4, URZ ;  /* 0x0000000435357890 */ /* 0x000fe2000fffe0ff */
[----:B------:R-:W-:Y:S01]  /*9140*/  ISETP.NE.AND P0, PT, R22, 0x2, PT ;  /* 0x000000021600780c */ /* 0x000fe20003f05270 */
[----:B------:R-:W-:Y:S01]  /*9150*/  UMOV UR52, UR63 ;  /* 0x0000003f00347c82 */ /* 0x000fe20008000000 */
[----:B------:R-:W-:Y:S02]  /*9160*/  LOP3.LUT R44, R44, 0x1, RZ, 0x3c, !PT ;  /* 0x000000012c2c7812 */ /* 0x000fe400078e3cff */
[----:B---3--:R-:W-:Y:S02]  /*9170*/  SEL R0, RZ, 0x1, P0 ;  /* 0x00000001ff007807 */ /* 0x008fe40000000000 */
[----:B------:R-:W-:Y:S02]  /*9180*/  SEL R22, R22, RZ, P0 ;  /* 0x000000ff16167207 */ /* 0x000fe40000000000 */
[----:B------:R-:W-:Y:S01]  /*9190*/  LOP3.LUT R45, R45, R0, RZ, 0x3c, !PT ;  /* 0x000000002d2d7212 */ /* 0x000fe200078e3cff */
[----:B------:R-:W-:Y:S02]  /*91a0*/  UIADD3 UR24, UPT, UPT, UR36, UR5, URZ ;  /* 0x0000000524187290 */ /* 0x000fe4000fffe0ff */
[----:B------:R-:W-:Y:S01]  /*91b0*/  UIADD3 UR51, UPT, UPT, UR37, UR4, URZ ;  /* 0x0000000425337290 */ /* 0x000fe2000fffe0ff */
[----:B------:R-:W-:Y:S11]  /*91c0*/  BRA.U UP0, `(.L_x_139) ;  /* 0xffffffcd00307547 */ /* 0x000ff6000b83ffff */
[----:B------:R-:W-:-:S13]  /*91d0*/  R2UR UR4, R59 ;  /* 0x000000003b0472ca */ /* 0x000fda00000e0000 */
[----:B------:R-:W-:-:S09]  /*91e0*/  UISETP.NE.AND UP0, UPT, UR4, URZ, UPT ;  /* 0x000000ff0400728c */ /* 0x000fd2000bf05270 */
[----:B------:R-:W-:Y:S05]  /*91f0*/  BRA.U !UP0, `(.L_x_140) ;  /* 0x0000000108487547 */ /* 0x000fea000b800000 */
[----:B------:R-:W3:Y:S02]  /*9200*/  LDCU.64 UR4, c[0x0][0x990] ;  /* 0x00013200ff0477ac */ /* 0x000ee40008000a00 */
[----:B---3--:R-:W-:-:S04]  /*9210*/  UISETP.NE.U32.AND UP0, UPT, UR4, URZ, UPT ;  /* 0x000000ff0400728c */ /* 0x008fc8000bf05070 */
[----:B------:R-:W-:-:S09]  /*9220*/  UISETP.NE.AND.EX UP0, UPT, UR5, URZ, UPT, UP0 ;  /* 0x000000ff0500728c */ /* 0x000fd2000bf05300 */
[----:B------:R-:W-:Y:S05]  /*9230*/  BRA.U UP0, `(.L_x_141) ;  /* 0x00000001000c7547 */ /* 0x000fea000b800000 */
[----:B------:R-:W-:-:S13]  /*9240*/  FSETP.NEU.AND P0, PT, R27, RZ, PT ;  /* 0x000000ff1b00720b */ /* 0x000fda0003f0d000 */
[----:B------:R-:W-:Y:S05]  /*9250*/  @!P0 EXIT ;  /* 0x000000000000894d */ /* 0x000fea0003800000 */
[----:B------:R-:W-:Y:S05]  /*9260*/  BRA `(.L_x_140) ;  /* 0x00000000002c7947 */ /* 0x000fea0003800000 */
.L_x_141:
[----:B------:R-:W-:Y:S01]  /*9270*/  ISETP.NE.AND P0, PT, R66, RZ, PT ;  /* 0x000000ff4200720c */ /* 0x000fe20003f05270 */
[----:B------:R-:W-:-:S12]  /*9280*/  BSSY.RECONVERGENT B0, `(.L_x_140) ;  /* 0x0000009000007945 */ /* 0x000fd80003800200 */
[----:B------:R-:W-:Y:S05]  /*9290*/  @P0 BRA `(.L_x_142) ;  /* 0x0000000000140947 */ /* 0x000fea0003800000 */
[----:B------:R-:W3:Y:S02]  /*92a0*/  LDCU.64 UR4, c[0x0][0x988] ;  /* 0x00013100ff0477ac */ /* 0x000ee40008000a00 */
[----:B---3--:R-:W-:-:S04]  /*92b0*/  ISETP.NE.U32.AND P0, PT, RZ, UR4, PT ;  /* 0x00000004ff007c0c */ /* 0x008fc8000bf05070 */
[----:B------:R-:W-:-:S13]  /*92c0*/  ISETP.NE.AND.EX P0, PT, RZ, UR5, PT, P0 ;  /* 0x00000005ff007c0c */ /* 0x000fda000bf05300 */
[----:B------:R-:W-:Y:S05]  /*92d0*/  @!P0 EXIT ;  /* 0x000000000000894d */ /* 0x000fea0003800000 */
[----:B------:R-:W-:Y:S05]  /*92e0*/  BRA `(.L_x_143) ;  /* 0x0000000000087947 */ /* 0x000fea0003800000 */
.L_x_142:
[----:B------:R-:W-:-:S13]  /*92f0*/  FSETP.NEU.AND P0, PT, R27, RZ, PT ;  /* 0x000000ff1b00720b */ /* 0x000fda0003f0d000 */
[----:B------:R-:W-:Y:S05]  /*9300*/  @!P0 EXIT ;  /* 0x000000000000894d */ /* 0x000fea0003800000 */
.L_x_143:
[----:B------:R-:W-:Y:S05]  /*9310*/  BSYNC.RECONVERGENT B0 ;  /* 0x0000000000007941 */ /* 0x000fea0003800200 */
.L_x_140:
[----:B------:R-:W3:Y:S01]  /*9320*/  S2UR UR5, SR_CgaCtaId ;  /* 0x00000000000579c3 */ /* 0x000ee20000008800 */
[----:B------:R-:W-:Y:S01]  /*9330*/  ULEA UR4, UR50, UR49, 0x3 ;  /* 0x0000003132047291 */ /* 0x000fe2000f8e18ff */
[----:B------:R-:W-:-:S04]  /*9340*/  DEPBAR.LE SB0, 0x0 ;  /* 0x000080000000791a */ /* 0x000fc80000000000 */
[----:B------:R-:W-:-:S04]  /*9350*/  UIADD3 UR4, UPT, UPT, UR4, 0x130, URZ ;  /* 0x0000013004047890 */ /* 0x000fc8000fffe0ff */
[----:B---3--:R-:W-:-:S09]  /*9360*/  UPRMT UR4, UR5, 0x654, UR4 ;  /* 0x0000065405047896 */ /* 0x008fd20008000004 */
[----:B------:R-:W-:Y:S01]  /*9370*/  SYNCS.ARRIVE.TRANS64.RED.A1T0 RZ, [UR4], RZ ;  /* 0x000000ffffff79a7 */ /* 0x000fe20008100404 */
[----:B------:R-:W-:Y:S05]  /*9380*/  EXIT ;  /* 0x000000000000794d */ /* 0x000fea0003800000 */
.L_x_25:
[----:B------:R-:W-:Y:S07]  /*9390*/  MOV R0, UR9 ;  /* 0x0000000900007c02 */ /* 0x000fee0008000f00 */
.L_x_144:
[----:B--2---:R2:W3:Y:S02]  /*93a0*/  SYNCS.PHASECHK.TRANS64.TRYWAIT P0, [R0+URZ+0x88], R5 ;  /* 0x00008805000075a7 */ /* 0x0044e400080011ff */
[----:B---3--:R-:W-:Y:S05]  /*93b0*/  @!P0 NANOSLEEP.SYNCS 0x989680 ;  /* 0x009896800000895d */ /* 0x008fea0003900000 */
[----:B------:R-:W3:Y:S02]  /*93c0*/  @!P0 SYNCS.PHASECHK.TRANS64 P0, [R0+URZ+0x88], R5 ;  /* 0x00008805000085a7 */ /* 0x000ee400080010ff */
[----:B---3--:R-:W-:Y:S05]  /*93d0*/  @!P0 BRA `(.L_x_144) ;  /* 0xfffffffc00f08947 */ /* 0x008fea000383ffff */
[----:B------:R-:W-:Y:S05]  /*93e0*/  BRA `(.L_x_24) ;  /* 0xffffff88002c7947 */ /* 0x000fea000383ffff */
.L_x_32:
[----:B------:R-:W-:Y:S07]  /*93f0*/  MOV R0, UR9 ;  /* 0x0000000900007c02 */ /* 0x000fee0008000f00 */
.L_x_145:
[----:B--2---:R2:W4:Y:S02]  /*9400*/  SYNCS.PHASECHK.TRANS64.TRYWAIT P0, [R0+URZ+0x88], R5 ;  /* 0x00008805000075a7 */ /* 0x00452400080011ff */
[----:B----4-:R-:W-:Y:S05]  /*9410*/  @!P0 NANOSLEEP.SYNCS 0x989680 ;  /* 0x009896800000895d */ /* 0x010fea0003900000 */
[----:B------:R-:W4:Y:S02]  /*9420*/  @!P0 SYNCS.PHASECHK.TRANS64 P0, [R0+URZ+0x88], R5 ;  /* 0x00008805000085a7 */ /* 0x000f2400080010ff */
[----:B----4-:R-:W-:Y:S05]  /*9430*/  @!P0 BRA `(.L_x_145) ;  /* 0xfffffffc00f08947 */ /* 0x010fea000383ffff */
[----:B------:R-:W-:Y:S05]  /*9440*/  BRA `(.L_x_31) ;  /* 0xffffff8c00c07947 */ /* 0x000fea000383ffff */
.L_x_37:
[----:B-1----:R-:W-:-:S07]  /*9450*/  MOV R0, UR36 ;  /* 0x0000002400007c02 */ /* 0x002fce0008000f00 */
.L_x_146:
[----:B-1----:R1:W2:Y:S02]  /*9460*/  SYNCS.PHASECHK.TRANS64.TRYWAIT P0, [R0+URZ+0x160], R4 ;  /* 0x00016004000075a7 */ /* 0x0022a400080011ff */
[----:B--2---:R-:W-:Y:S05]  /*9470*/  @!P0 NANOSLEEP.SYNCS 0x989680 ;  /* 0x009896800000895d */ /* 0x004fea0003900000 */
[----:B------:R-:W2:Y:S02]  /*9480*/  @!P0 SYNCS.PHASECHK.TRANS64 P0, [R0+URZ+0x160], R4 ;  /* 0x00016004000085a7 */ /* 0x000ea400080010ff */
[----:B--2---:R-:W-:Y:S05]  /*9490*/  @!P0 BRA `(.L_x_146) ;  /* 0xfffffffc00f08947 */ /* 0x004fea000383ffff */
[----:B------:R-:W-:Y:S05]  /*94a0*/  BRA `(.L_x_147) ;  /* 0xffffff90009c7947 */ /* 0x000fea000383ffff */
.L_x_41:
[----:B------:R-:W-:-:S07]  /*94b0*/  MOV R0, UR4 ;  /* 0x0000000400007c02 */ /* 0x000fce0008000f00 */
.L_x_148:
[----:B-1----:R1:W2:Y:S02]  /*94c0*/  SYNCS.PHASECHK.TRANS64.TRYWAIT P0, [R0+URZ], R2 ;  /* 0x00000002000075a7 */ /* 0x0022a400080011ff */
[----:B--2---:R-:W-:Y:S05]  /*94d0*/  @!P0 NANOSLEEP.SYNCS 0x989680 ;  /* 0x009896800000895d */ /* 0x004fea0003900000 */
[----:B------:R-:W2:Y:S02]  /*94e0*/  @!P0 SYNCS.PHASECHK.TRANS64 P0, [R0+URZ], R2 ;  /* 0x00000002000085a7 */ /* 0x000ea400080010ff */
[----:B--2---:R-:W-:Y:S05]  /*94f0*/  @!P0 BRA `(.L_x_148) ;  /* 0xfffffffc00f08947 */ /* 0x004fea000383ffff */
[----:B------:R-:W-:Y:S05]  /*9500*/  BRA `(.L_x_149) ;  /* 0xffffff9800307947 */ /* 0x000fea000383ffff */
.L_x_42:
[----:B------:R-:W-:-:S07]  /*9510*/  MOV R0, UR5 ;  /* 0x0000000500007c02 */ /* 0x000fce0008000f00 */
.L_x_150:
[----:B-1----:R1:W2:Y:S02]  /*9520*/  SYNCS.PHASECHK.TRANS64.TRYWAIT P0, [R0+URZ], R3 ;  /* 0x00000003000075a7 */ /* 0x0022a400080011ff */
[----:B--2---:R-:W-:Y:S05]  /*9530*/  @!P0 NANOSLEEP.SYNCS 0x989680 ;  /* 0x009896800000895d */ /* 0x004fea0003900000 */
[----:B------:R-:W2:Y:S02]  /*9540*/  @!P0 SYNCS.PHASECHK.TRANS64 P0, [R0+URZ], R3 ;  /* 0x00000003000085a7 */ /* 0x000ea400080010ff */
[----:B--2---:R-:W-:Y:S05]  /*9550*/  @!P0 BRA `(.L_x_150) ;  /* 0xfffffffc00f08947 */ /* 0x004fea000383ffff */
[----:B------:R-:W-:Y:S05]  /*9560*/  BRA `(.L_x_151) ;  /* 0xffffff98003c7947 */ /* 0x000fea000383ffff */
.L_x_43:
[----:B------:R-:W-:-:S07]  /*9570*/  MOV R0, UR5 ;  /* 0x0000000500007c02 */ /* 0x000fce0008000f00 */
.L_x_152:
[----:B-1----:R1:W2:Y:S02]  /*9580*/  SYNCS.PHASECHK.TRANS64.TRYWAIT P0, [R0+URZ], R3 ;  /* 0x00000003000075a7 */ /* 0x0022a400080011ff */
[----:B--2---:R-:W-:Y:S05]  /*9590*/  @!P0 NANOSLEEP.SYNCS 0x989680 ;  /* 0x009896800000895d */ /* 0x004fea0003900000 */
[----:B------:R-:W2:Y:S02]  /*95a0*/  @!P0 SYNCS.PHASECHK.TRANS64 P0, [R0+URZ], R3 ;  /* 0x00000003000085a7 */ /* 0x000ea400080010ff */
[----:B--2---:R-:W-:Y:S05]  /*95b0*/  @!P0 BRA `(.L_x_152) ;  /* 0xfffffffc00f08947 */ /* 0x004fea000383ffff */
[----:B------:R-:W-:Y:S05]  /*95c0*/  BRA `(.L_x_153) ;  /* 0xffffff9800487947 */ /* 0x000fea000383ffff */
.L_x_44:
[----:B------:R-:W-:-:S07]  /*95d0*/  MOV R0, UR5 ;  /* 0x0000000500007c02 */ /* 0x000fce0008000f00 */
.L_x_154:
[----:B-1----:R1:W2:Y:S02]  /*95e0*/  SYNCS.PHASECHK.TRANS64.TRYWAIT P0, [R0+URZ], R3 ;  /* 0x00000003000075a7 */ /* 0x0022a400080011ff */
[----:B--2---:R-:W-:Y:S05]  /*95f0*/  @!P0 NANOSLEEP.SYNCS 0x989680 ;  /* 0x009896800000895d */ /* 0x004fea0003900000 */
[----:B------:R-:W2:Y:S02]  /*9600*/  @!P0 SYNCS.PHASECHK.TRANS64 P0, [R0+URZ], R3 ;  /* 0x00000003000085a7 */ /* 0x000ea400080010ff */
[----:B--2---:R-:W-:Y:S05]  /*9610*/  @!P0 BRA `(.L_x_154) ;  /* 0xfffffffc00f08947 */ /* 0x004fea000383ffff */
[----:B------:R-:W-:Y:S05]  /*9620*/  BRA `(.L_x_155) ;  /* 0xffffff9800547947 */ /* 0x000fea000383ffff */
.L_x_45:
[----:B------:R-:W-:-:S07]  /*9630*/  MOV R0, UR5 ;  /* 0x0000000500007c02 */ /* 0x000fce0008000f00 */
.L_x_156:
[----:B-1----:R1:W2:Y:S02]  /*9640*/  SYNCS.PHASECHK.TRANS64.TRYWAIT P0, [R0+URZ], R3 ;  /* 0x00000003000075a7 */ /* 0x0022a400080011ff */
[----:B--2---:R-:W-:Y:S05]  /*9650*/  @!P0 NANOSLEEP.SYNCS 0x989680 ;  /* 0x009896800000895d */ /* 0x004fea0003900000 */
[----:B------:R-:W2:Y:S02]  /*9660*/  @!P0 SYNCS.PHASECHK.TRANS64 P0, [R0+URZ], R3 ;  /* 0x00000003000085a7 */ /* 0x000ea400080010ff */
[----:B--2---:R-:W-:Y:S05]  /*9670*/  @!P0 BRA `(.L_x_156) ;  /* 0xfffffffc00f08947 */ /* 0x004fea000383ffff */
[----:B------:R-:W-:Y:S05]  /*9680*/  BRA `(.L_x_157) ;  /* 0xffffff9800607947 */ /* 0x000fea000383ffff */
.L_x_46:
[----:B------:R-:W-:-:S07]  /*9690*/  MOV R0, UR5 ;  /* 0x0000000500007c02 */ /* 0x000fce0008000f00 */
.L_x_158:
[----:B-1----:R1:W2:Y:S02]  /*96a0*/  SYNCS.PHASECHK.TRANS64.TRYWAIT P0, [R0+URZ], R3 ;  /* 0x00000003000075a7 */ /* 0x0022a400080011ff */
[----:B--2---:R-:W-:Y:S05]  /*96b0*/  @!P0 NANOSLEEP.SYNCS 0x989680 ;  /* 0x009896800000895d */ /* 0x004fea0003900000 */
[----:B------:R-:W2:Y:S02]  /*96c0*/  @!P0 SYNCS.PHASECHK.TRANS64 P0, [R0+URZ], R3 ;  /* 0x00000003000085a7 */ /* 0x000ea400080010ff */
[----:B--2---:R-:W-:Y:S05]  /*96d0*/  @!P0 BRA `(.L_x_158) ;  /* 0xfffffffc00f08947 */ /* 0x004fea000383ffff */
[----:B------:R-:W-:Y:S05]  /*96e0*/  BRA `(.L_x_159) ;  /* 0xffffff98006c7947 */ /* 0x000fea000383ffff */
.L_x_47:
[----:B------:R-:W-:-:S07]  /*96f0*/  MOV R0, UR5 ;  /* 0x0000000500007c02 */ /* 0x000fce0008000f00 */
.L_x_160:
[----:B-1----:R1:W2:Y:S02]  /*9700*/  SYNCS.PHASECHK.TRANS64.TRYWAIT P0, [R0+URZ], R3 ;  /* 0x00000003000075a7 */ /* 0x0022a400080011ff */
[----:B--2---:R-:W-:Y:S05]  /*9710*/  @!P0 NANOSLEEP.SYNCS 0x989680 ;  /* 0x009896800000895d */ /* 0x004fea0003900000 */
[----:B------:R-:W2:Y:S02]  /*9720*/  @!P0 SYNCS.PHASECHK.TRANS64 P0, [R0+URZ], R3 ;  /* 0x00000003000085a7 */ /* 0x000ea400080010ff */
[----:B--2---:R-:W-:Y:S05]  /*9730*/  @!P0 BRA `(.L_x_160) ;  /* 0xfffffffc00f08947 */ /* 0x004fea000383ffff */
[----:B------:R-:W-:Y:S05]  /*9740*/  BRA `(.L_x_161) ;  /* 0xffffff9800787947 */ /* 0x000fea000383ffff */
.L_x_48:
[----:B------:R-:W-:-:S07]  /*9750*/  MOV R0, UR5 ;  /* 0x0000000500007c02 */ /* 0x000fce0008000f00 */
.L_x_162:
[----:B-1----:R1:W2:Y:S02]  /*9760*/  SYNCS.PHASECHK.TRANS64.TRYWAIT P0, [R0+URZ], R3 ;  /* 0x00000003000075a7 */ /* 0x0022a400080011ff */
[----:B--2---:R-:W-:Y:S05]  /*9770*/  @!P0 NANOSLEEP.SYNCS 0x989680 ;  /* 0x009896800000895d */ /* 0x004fea0003900000 */
[----:B------:R-:W2:Y:S02]  /*9780*/  @!P0 SYNCS.PHASECHK.TRANS64 P0, [R0+URZ], R3 ;  /* 0x00000003000085a7 */ /* 0x000ea400080010ff */
[----:B--2---:R-:W-:Y:S05]  /*9790*/  @!P0 BRA `(.L_x_162) ;  /* 0xfffffffc00f08947 */ /* 0x004fea000383ffff */
[----:B------:R-:W-:Y:S05]  /*97a0*/  BRA `(.L_x_163) ;  /* 0xffffff9800847947 */ /* 0x000fea000383ffff */
.L_x_49:
[----:B------:R-:W-:-:S07]  /*97b0*/  MOV R0, UR5 ;  /* 0x0000000500007c02 */ /* 0x000fce0008000f00 */
.L_x_164:
[----:B-1----:R1:W2:Y:S02]  /*97c0*/  SYNCS.PHASECHK.TRANS64.TRYWAIT P0, [R0+URZ], R3 ;  /* 0x00000003000075a7 */ /* 0x0022a400080011ff */
[----:B--2---:R-:W-:Y:S05]  /*97d0*/  @!P0 NANOSLEEP.SYNCS 0x989680 ;  /* 0x009896800000895d */ /* 0x004fea0003900000 */
[----:B------:R-:W2:Y:S02]  /*97e0*/  @!P0 SYNCS.PHASECHK.TRANS64 P0, [R0+URZ], R3 ;  /* 0x00000003000085a7 */ /* 0x000ea400080010ff */
[----:B--2---:R-:W-:Y:S05]  /*97f0*/  @!P0 BRA `(.L_x_164) ;  /* 0xfffffffc00f08947 */ /* 0x004fea000383ffff */
[----:B------:R-:W-:Y:S05]  /*9800*/  BRA `(.L_x_165) ;  /* 0xffffff9800907947 */ /* 0x000fea000383ffff */
.L_x_50:
[----:B------:R-:W-:-:S07]  /*9810*/  MOV R0, UR5 ;  /* 0x0000000500007c02 */ /* 0x000fce0008000f00 */
.L_x_166:
[----:B-1----:R1:W2:Y:S02]  /*9820*/  SYNCS.PHASECHK.TRANS64.TRYWAIT P0, [R0+URZ], R3 ;  /* 0x00000003000075a7 */ /* 0x0022a400080011ff */
[----:B--2---:R-:W-:Y:S05]  /*9830*/  @!P0 NANOSLEEP.SYNCS 0x989680 ;  /* 0x009896800000895d */ /* 0x004fea0003900000 */
[----:B------:R-:W2:Y:S02]  /*9840*/  @!P0 SYNCS.PHASECHK.TRANS64 P0, [R0+URZ], R3 ;  /* 0x00000003000085a7 */ /* 0x000ea400080010ff */
[----:B--2---:R-:W-:Y:S05]  /*9850*/  @!P0 BRA `(.L_x_166) ;  /* 0xfffffffc00f08947 */ /* 0x004fea000383ffff */
[----:B------:R-:W-:Y:S05]  /*9860*/  BRA `(.L_x_167) ;  /* 0xffffff98009c7947 */ /* 0x000fea000383ffff */
.L_x_51:
[----:B------:R-:W-:-:S07]  /*9870*/  MOV R0, UR5 ;  /* 0x0000000500007c02 */ /* 0x000fce0008000f00 */
.L_x_168:
[----:B-1----:R1:W2:Y:S02]  /*9880*/  SYNCS.PHASECHK.TRANS64.TRYWAIT P0, [R0+URZ], R3 ;  /* 0x00000003000075a7 */ /* 0x0022a400080011ff */
[----:B--2---:R-:W-:Y:S05]  /*9890*/  @!P0 NANOSLEEP.SYNCS 0x989680 ;  /* 0x009896800000895d */ /* 0x004fea0003900000 */
[----:B------:R-:W2:Y:S02]  /*98a0*/  @!P0 SYNCS.PHASECHK.TRANS64 P0, [R0+URZ], R3 ;  /* 0x00000003000085a7 */ /* 0x000ea400080010ff */
[----:B--2---:R-:W-:Y:S05]  /*98b0*/  @!P0 BRA `(.L_x_168) ;  /* 0xfffffffc00f08947 */ /* 0x004fea000383ffff */
[----:B------:R-:W-:Y:S05]  /*98c0*/  BRA `(.L_x_169) ;  /* 0xffffff9800a87947 */ /* 0x000fea000383ffff */
.L_x_52:
[----:B------:R-:W-:-:S07]  /*98d0*/  MOV R0, UR5 ;  /* 0x0000000500007c02 */ /* 0x000fce0008000f00 */
.L_x_170:
[----:B-1----:R1:W2:Y:S02]  /*98e0*/  SYNCS.PHASECHK.TRANS64.TRYWAIT P0, [R0+URZ], R3 ;  /* 0x00000003000075a7 */ /* 0x0022a400080011ff */
[----:B--2---:R-:W-:Y:S05]  /*98f0*/  @!P0 NANOSLEEP.SYNCS 0x989680 ;  /* 0x009896800000895d */ /* 0x004fea0003900000 */
[----:B------:R-:W2:Y:S02]  /*9900*/  @!P0 SYNCS.PHASECHK.TRANS64 P0, [R0+URZ], R3 ;  /* 0x00000003000085a7 */ /* 0x000ea400080010ff */
[----:B--2---:R-:W-:Y:S05]  /*9910*/  @!P0 BRA `(.L_x_170) ;  /* 0xfffffffc00f08947 */ /* 0x004fea000383ffff */
[----:B------:R-:W-:Y:S05]  /*9920*/  BRA `(.L_x_171) ;  /* 0xffffff9800b47947 */ /* 0x000fea000383ffff */
.L_x_53:
[----:B------:R-:W-:-:S07]  /*9930*/  MOV R0, UR5 ;  /* 0x0000000500007c02 */ /* 0x000fce0008000f00 */
.L_x_172:
[----:B-1----:R1:W2:Y:S02]  /*9940*/  SYNCS.PHASECHK.TRANS64.TRYWAIT P0, [R0+URZ], R3 ;  /* 0x00000003000075a7 */ /* 0x0022a400080011ff */
[----:B--2---:R-:W-:Y:S05]  /*9950*/  @!P0 NANOSLEEP.SYNCS 0x989680 ;  /* 0x009896800000895d */ /* 0x004fea0003900000 */
[----:B------:R-:W2:Y:S02]  /*9960*/  @!P0 SYNCS.PHASECHK.TRANS64 P0, [R0+URZ], R3 ;  /* 0x00000003000085a7 */ /* 0x000ea400080010ff */
[----:B--2---:R-:W-:Y:S05]  /*9970*/  @!P0 BRA `(.L_x_172) ;  /* 0xfffffffc00f08947 */ /* 0x004fea000383ffff */
[----:B------:R-:W-:Y:S05]  /*9980*/  BRA `(.L_x_173) ;  /* 0xffffff9800c07947 */ /* 0x000fea000383ffff */
.L_x_54:
[----:B------:R-:W-:-:S07]  /*9990*/  MOV R0, UR5 ;  /* 0x0000000500007c02 */ /* 0x000fce0008000f00 */
.L_x_174:
[----:B-1----:R1:W2:Y:S02]  /*99a0*/  SYNCS.PHASECHK.TRANS64.TRYWAIT P0, [R0+URZ], R3 ;  /* 0x00000003000075a7 */ /* 0x0022a400080011ff */
[----:B--2---:R-:W-:Y:S05]  /*99b0*/  @!P0 NANOSLEEP.SYNCS 0x989680 ;  /* 0x009896800000895d */ /* 0x004fea0003900000 */
[----:B------:R-:W2:Y:S02]  /*99c0*/  @!P0 SYNCS.PHASECHK.TRANS64 P0, [R0+URZ], R3 ;  /* 0x00000003000085a7 */ /* 0x000ea400080010ff */
[----:B--2---:R-:W-:Y:S05]  /*99d0*/  @!P0 BRA `(.L_x_174) ;  /* 0xfffffffc00f08947 */ /* 0x004fea000383ffff */
[----:B------:R-:W-:Y:S05]  /*99e0*/  BRA `(.L_x_175) ;  /* 0xffffff9800cc7947 */ /* 0x000fea000383ffff */
.L_x_55:
[----:B------:R-:W-:-:S07]  /*99f0*/  MOV R0, UR5 ;  /* 0x0000000500007c02 */ /* 0x000fce0008000f00 */
.L_x_176:
[----:B-1----:R1:W2:Y:S02]  /*9a00*/  SYNCS.PHASECHK.TRANS64.TRYWAIT P0, [R0+URZ], R3 ;  /* 0x00000003000075a7 */ /* 0x0022a400080011ff */
[----:B--2---:R-:W-:Y:S05]  /*9a10*/  @!P0 NANOSLEEP.SYNCS 0x989680 ;  /* 0x009896800000895d */ /* 0x004fea0003900000 */
[----:B------:R-:W2:Y:S02]  /*9a20*/  @!P0 SYNCS.PHASECHK.TRANS64 P0, [R0+URZ], R3 ;  /* 0x00000003000085a7 */ /* 0x000ea400080010ff */
[----:B--2---:R-:W-:Y:S05]  /*9a30*/  @!P0 BRA `(.L_x_176) ;  /* 0xfffffffc00f08947 */ /* 0x004fea000383ffff */
[----:B------:R-:W-:Y:S05]  /*9a40*/  BRA `(.L_x_177) ;  /* 0xffffff9800d87947 */ /* 0x000fea000383ffff */
.L_x_56:
[----:B------:R-:W-:-:S07]  /*9a50*/  MOV R0, UR5 ;  /* 0x0000000500007c02 */ /* 0x000fce0008000f00 */
.L_x_178:
[----:B-1----:R1:W2:Y:S02]  /*9a60*/  SYNCS.PHASECHK.TRANS64.TRYWAIT P0, [R0+URZ], R3 ;  /* 0x00000003000075a7 */ /* 0x0022a400080011ff */
[----:B--2---:R-:W-:Y:S05]  /*9a70*/  @!P0 NANOSLEEP.SYNCS 0x989680 ;  /* 0x009896800000895d */ /* 0x004fea0003900000 */
[----:B------:R-:W2:Y:S02]  /*9a80*/  @!P0 SYNCS.PHASECHK.TRANS64 P0, [R0+URZ], R3 ;  /* 0x00000003000085a7 */ /* 0x000ea400080010ff */
[----:B--2---:R-:W-:Y:S05]  /*9a90*/  @!P0 BRA `(.L_x_178) ;  /* 0xfffffffc00f08947 */ /* 0x004fea000383ffff */
[----:B------:R-:W-:Y:S05]  /*9aa0*/  BRA `(.L_x_179) ;  /* 0xffffff9800e47947 */ /* 0x000fea000383ffff */
.L_x_59:
[----:B------:R-:W-:-:S07]  /*9ab0*/  MOV R4, UR4 ;  /* 0x0000000400047c02 */ /* 0x000fce0008000f00 */
.L_x_180:
[----:B--2---:R2:W3:Y:S02]  /*9ac0*/  SYNCS.PHASECHK.TRANS64.TRYWAIT P1, [R4+URZ+0x168], R6 ;  /* 0x00016806040075a7 */ /* 0x0044e400080211ff */
[----:B---3--:R-:W-:Y:S05]  /*9ad0*/  @!P1 NANOSLEEP.SYNCS 0x989680 ;  /* 0x009896800000995d */ /* 0x008fea0003900000 */
[----:B------:R-:W3:Y:S02]  /*9ae0*/  @!P1 SYNCS.PHASECHK.TRANS64 P1, [R4+URZ+0x168], R6 ;  /* 0x00016806040095a7 */ /* 0x000ee400080210ff */
[----:B---3--:R-:W-:Y:S05]  /*9af0*/  @!P1 BRA `(.L_x_180) ;  /* 0xfffffffc00f09947 */ /* 0x008fea000383ffff */
[----:B------:R-:W-:Y:S05]  /*9b00*/  BRA `(.L_x_181) ;  /* 0xffffff9c00507947 */ /* 0x000fea000383ffff */
.L_x_60:
[----:B--2---:R-:W-:-:S07]  /*9b10*/  MOV R4, UR4 ;  /* 0x0000000400047c02 */ /* 0x004fce0008000f00 */
.L_x_182:
[----:B--2---:R2:W3:Y:S02]  /*9b20*/  SYNCS.PHASECHK.TRANS64.TRYWAIT P1, [R4+URZ+0x160], R5 ;  /* 0x00016005040075a7 */ /* 0x0044e400080211ff */
[----:B---3--:R-:W-:Y:S05]  /*9b30*/  @!P1 NANOSLEEP.SYNCS 0x989680 ;  /* 0x009896800000995d */ /* 0x008fea0003900000 */
[----:B------:R-:W3:Y:S02]  /*9b40*/  @!P1 SYNCS.PHASECHK.TRANS64 P1, [R4+URZ+0x160], R5 ;  /* 0x00016005040095a7 */ /* 0x000ee400080210ff */
[----:B---3--:R-:W-:Y:S05]  /*9b50*/  @!P1 BRA `(.L_x_182) ;  /* 0xfffffffc00f09947 */ /* 0x008fea000383ffff */
[----:B------:R-:W-:Y:S05]  /*9b60*/  BRA `(.L_x_183) ;  /* 0xffffff9c00587947 */ /* 0x000fea000383ffff */
.L_x_68:
[----:B------:R-:W-:-:S07]  /*9b70*/  MOV R0, UR18 ;  /* 0x0000001200007c02 */ /* 0x000fce0008000f00 */
.L_x_184:
[----:B-1----:R1:W2:Y:S02]  /*9b80*/  SYNCS.PHASECHK.TRANS64.TRYWAIT P0, [R0+URZ+0x160], R4 ;  /* 0x00016004000075a7 */ /* 0x0022a400080011ff */
[----:B--2---:R-:W-:Y:S05]  /*9b90*/  @!P0 NANOSLEEP.SYNCS 0x989680 ;  /* 0x009896800000895d */ /* 0x004fea0003900000 */
[----:B------:R-:W2:Y:S02]  /*9ba0*/  @!P0 SYNCS.PHASECHK.TRANS64 P0, [R0+URZ+0x160], R4 ;  /* 0x00016004000085a7 */ /* 0x000ea400080010ff */
[----:B--2---:R-:W-:Y:S05]  /*9bb0*/  @!P0 BRA `(.L_x_184) ;  /* 0xfffffffc00f08947 */ /* 0x004fea000383ffff */
[----:B------:R-:W-:Y:S05]  /*9bc0*/  BRA `(.L_x_185) ;  /* 0xffffffa000dc7947 */ /* 0x000fea000383ffff */
.L_x_69:
[----:B------:R-:W-:-:S07]  /*9bd0*/  MOV R4, UR23 ;  /* 0x0000001700047c02 */ /* 0x000fce0008000f00 */
.L_x_186:
[----:B-1----:R1:W2:Y:S02]  /*9be0*/  SYNCS.PHASECHK.TRANS64.TRYWAIT P0, [R4+URZ+0x180], R0 ;  /* 0x00018000040075a7 */ /* 0x0022a400080011ff */
[----:B--2---:R-:W-:Y:S05]  /*9bf0*/  @!P0 NANOSLEEP.SYNCS 0x989680 ;  /* 0x009896800000895d */ /* 0x004fea0003900000 */
[----:B------:R-:W2:Y:S02]  /*9c00*/  @!P0 SYNCS.PHASECHK.TRANS64 P0, [R4+URZ+0x180], R0 ;  /* 0x00018000040085a7 */ /* 0x000ea400080010ff */
[----:B--2---:R-:W-:Y:S05]  /*9c10*/  @!P0 BRA `(.L_x_186) ;  /* 0xfffffffc00f08947 */ /* 0x004fea000383ffff */
[----:B------:R-:W-:Y:S05]  /*9c20*/  BRA `(.L_x_187) ;  /* 0xffffffa000f87947 */ /* 0x000fea000383ffff */
.L_x_72:
[----:B-1----:R-:W-:Y:S07]  /*9c30*/  MOV R0, UR16 ;  /* 0x0000001000007c02 */ /* 0x002fee0008000f00 */
.L_x_188:
[----:B-1----:R1:W2:Y:S02]  /*9c40*/  SYNCS.PHASECHK.TRANS64.TRYWAIT P0, [R0+URZ], R5 ;  /* 0x00000005000075a7 */ /* 0x0022a400080011ff */
[----:B--2---:R-:W-:Y:S05]  /*9c50*/  @!P0 NANOSLEEP.SYNCS 0x989680 ;  /* 0x009896800000895d */ /* 0x004fea0003900000 */
[----:B------:R-:W2:Y:S02]  /*9c60*/  @!P0 SYNCS.PHASECHK.TRANS64 P0, [R0+URZ], R5 ;  /* 0x00000005000085a7 */ /* 0x000ea400080010ff */
[----:B--2---:R-:W-:Y:S05]  /*9c70*/  @!P0 BRA `(.L_x_188) ;  /* 0xfffffffc00f08947 */ /* 0x004fea000383ffff */
[----:B------:R-:W-:Y:S05]  /*9c80*/  BRA `(.L_x_71) ;  /* 0xffffffa4001c7947 */ /* 0x000fea000383ffff */
.L_x_75:
[----:B------:R-:W-:-:S07]  /*9c90*/  MOV R0, UR4 ;  /* 0x0000000400007c02 */ /* 0x000fce0008000f00 */
.L_x_189:
[----:B-1----:R1:W3:Y:S02]  /*9ca0*/  SYNCS.PHASECHK.TRANS64.TRYWAIT P0, [R0+URZ], R3 ;  /* 0x00000003000075a7 */ /* 0x0022e400080011ff */
[----:B---3--:R-:W-:Y:S05]  /*9cb0*/  @!P0 NANOSLEEP.SYNCS 0x989680 ;  /* 0x009896800000895d */ /* 0x008fea0003900000 */
[----:B------:R-:W3:Y:S02]  /*9cc0*/  @!P0 SYNCS.PHASECHK.TRANS64 P0, [R0+URZ], R3 ;  /* 0x00000003000085a7 */ /* 0x000ee400080010ff */
[----:B---3--:R-:W-:Y:S05]  /*9cd0*/  @!P0 BRA `(.L_x_189) ;  /* 0xfffffffc00f08947 */ /* 0x008fea000383ffff */
[----:B------:R-:W-:Y:S05]  /*9ce0*/  BRA `(.L_x_190) ;  /* 0xffffffa400e87947 */ /* 0x000fea000383ffff */
.L_x_76:
[----:B------:R-:W-:-:S07]  /*9cf0*/  MOV R0, UR4 ;  /* 0x0000000400007c02 */ /* 0x000fce0008000f00 */
.L_x_191:
[----:B-1----:R1:W2:Y:S02]  /*9d00*/  SYNCS.PHASECHK.TRANS64.TRYWAIT P0, [R0+URZ], R3 ;  /* 0x00000003000075a7 */ /* 0x0022a400080011ff */
[----:B--2---:R-:W-:Y:S05]  /*9d10*/  @!P0 NANOSLEEP.SYNCS 0x989680 ;  /* 0x009896800000895d */ /* 0x004fea0003900000 */
[----:B------:R-:W2:Y:S02]  /*9d20*/  @!P0 SYNCS.PHASECHK.TRANS64 P0, [R0+URZ], R3 ;  /* 0x00000003000085a7 */ /* 0x000ea400080010ff */
[----:B--2---:R-:W-:Y:S05]  /*9d30*/  @!P0 BRA `(.L_x_191) ;  /* 0xfffffffc00f08947 */ /* 0x004fea000383ffff */
[----:B------:R-:W-:Y:S05]  /*9d40*/  BRA `(.L_x_192) ;  /* 0xffffffa400f47947 */ /* 0x000fea000383ffff */
.L_x_81:
[----:B------:R-:W-:Y:S07]  /*9d50*/  MOV R0, UR20 ;  /* 0x0000001400007c02 */ /* 0x000fee0008000f00 */
.L_x_193:
[----:B-1----:R1:W2:Y:S02]  /*9d60*/  SYNCS.PHASECHK.TRANS64.TRYWAIT P0, [R0+URZ+0x160], R2 ;  /* 0x00016002000075a7 */ /* 0x0022a400080011ff */
[----:B--2---:R-:W-:Y:S05]  /*9d70*/  @!P0 NANOSLEEP.SYNCS 0x989680 ;  /* 0x009896800000895d */ /* 0x004fea0003900000 */
[----:B------:R-:W2:Y:S02]  /*9d80*/  @!P0 SYNCS.PHASECHK.TRANS64 P0, [R0+URZ+0x160], R2 ;  /* 0x00016002000085a7 */ /* 0x000ea400080010ff */
[----:B--2---:R-:W-:Y:S05]  /*9d90*/  @!P0 BRA `(.L_x_193) ;  /* 0xfffffffc00f08947 */ /* 0x004fea000383ffff */
[----:B------:R-:W-:Y:S05]  /*9da0*/  BRA `(.L_x_194) ;  /* 0xffffffac004c7947 */ /* 0x000fea000383ffff */
.L_x_84:
[----:B------:R-:W-:Y:S07]  /*9db0*/  MOV R0, UR20 ;  /* 0x0000001400007c02 */ /* 0x000fee0008000f00 */
.L_x_195:
[----:B-1----:R1:W2:Y:S02]  /*9dc0*/  SYNCS.PHASECHK.TRANS64.TRYWAIT P2, [R0+URZ+0x158], R2 ;  /* 0x00015802000075a7 */ /* 0x0022a400080411ff */
[----:B--2---:R-:W-:Y:S05]  /*9dd0*/  @!P2 NANOSLEEP.SYNCS 0x989680 ;  /* 0x009896800000a95d */ /* 0x004fea0003900000 */
[----:B------:R-:W2:Y:S02]  /*9de0*/  @!P2 SYNCS.PHASECHK.TRANS64 P2, [R0+URZ+0x158], R2 ;  /* 0x000158020000a5a7 */ /* 0x000ea400080410ff */
[----:B--2---:R-:W-:Y:S05]  /*9df0*/  @!P2 BRA `(.L_x_195) ;  /* 0xfffffffc00f0a947 */ /* 0x004fea000383ffff */
[----:B------:R-:W-:Y:S05]  /*9e00*/  BRA `(.L_x_83) ;  /* 0xffffffb000b07947 */ /* 0x000fea000383ffff */
.L_x_87:
[----:B------:R-:W-:Y:S07]  /*9e10*/  MOV R2, UR20 ;  /* 0x0000001400027c02 */ /* 0x000fee0008000f00 */
.L_x_196:
[----:B-1----:R1:W2:Y:S02]  /*9e20*/  SYNCS.PHASECHK.TRANS64.TRYWAIT P1, [R2+URZ+0x130], R8 ;  /* 0x00013008020075a7 */ /* 0x0022a400080211ff */
[----:B--2---:R-:W-:Y:S05]  /*9e30*/  @!P1 NANOSLEEP.SYNCS 0x989680 ;  /* 0x009896800000995d */ /* 0x004fea0003900000 */
[----:B------:R-:W2:Y:S02]  /*9e40*/  @!P1 SYNCS.PHASECHK.TRANS64 P1, [R2+URZ+0x130], R8 ;  /* 0x00013008020095a7 */ /* 0x000ea400080210ff */
[----:B--2---:R-:W-:Y:S05]  /*9e50*/  @!P1 BRA `(.L_x_196) ;  /* 0xfffffffc00f09947 */ /* 0x004fea000383ffff */
[----:B------:R-:W-:Y:S05]  /*9e60*/  BRA `(.L_x_197) ;  /* 0xffffffb400647947 */ /* 0x000fea000383ffff */
.L_x_88:
[----:B------:R-:W-:Y:S07]  /*9e70*/  MOV R2, UR20 ;  /* 0x0000001400027c02 */ /* 0x000fee0008000f00 */
.L_x_198:
[----:B-1----:R1:W2:Y:S02]  /*9e80*/  SYNCS.PHASECHK.TRANS64.TRYWAIT P1, [R2+URZ+0x138], R8 ;  /* 0x00013808020075a7 */ /* 0x0022a400080211ff */
[----:B--2---:R-:W-:Y:S05]  /*9e90*/  @!P1 NANOSLEEP.SYNCS 0x989680 ;  /* 0x009896800000995d */ /* 0x004fea0003900000 */
[----:B------:R-:W2:Y:S02]  /*9ea0*/  @!P1 SYNCS.PHASECHK.TRANS64 P1, [R2+URZ+0x138], R8 ;  /* 0x00013808020095a7 */ /* 0x000ea400080210ff */
[----:B--2---:R-:W-:Y:S05]  /*9eb0*/  @!P1 BRA `(.L_x_198) ;  /* 0xfffffffc00f09947 */ /* 0x004fea000383ffff */
[----:B------:R-:W-:Y:S05]  /*9ec0*/  BRA `(.L_x_199) ;  /* 0xffffffb400ac7947 */ /* 0x000fea000383ffff */
.L_x_89:
[----:B------:R-:W-:Y:S07]  /*9ed0*/  MOV R2, UR20 ;  /* 0x0000001400027c02 */ /* 0x000fee0008000f00 */
.L_x_200:
[----:B-1----:R1:W2:Y:S02]  /*9ee0*/  SYNCS.PHASECHK.TRANS64.TRYWAIT P1, [R2+URZ+0x140], R8 ;  /* 0x00014008020075a7 */ /* 0x0022a400080211ff */
[----:B--2---:R-:W-:Y:S05]  /*9ef0*/  @!P1 NANOSLEEP.SYNCS 0x989680 ;  /* 0x009896800000995d */ /* 0x004fea0003900000 */
[----:B------:R-:W2:Y:S02]  /*9f00*/  @!P1 SYNCS.PHASECHK.TRANS64 P1, [R2+URZ+0x140], R8 ;  /* 0x00014008020095a7 */ /* 0x000ea400080210ff */
[----:B--2---:R-:W-:Y:S05]  /*9f10*/  @!P1 BRA `(.L_x_200) ;  /* 0xfffffffc00f09947 */ /* 0x004fea000383ffff */
[----:B------:R-:W-:Y:S05]  /*9f20*/  BRA `(.L_x_201) ;  /* 0xffffffb400f47947 */ /* 0x000fea000383ffff */
.L_x_90:
[----:B------:R-:W-:Y:S07]  /*9f30*/  MOV R0, UR20 ;  /* 0x0000001400007c02 */ /* 0x000fee0008000f00 */
.L_x_202:
[----:B-1----:R1:W2:Y:S02]  /*9f40*/  SYNCS.PHASECHK.TRANS64.TRYWAIT P0, [R0+URZ+0x148], R8 ;  /* 0x00014808000075a7 */ /* 0x0022a400080011ff */
[----:B--2---:R-:W-:Y:S05]  /*9f50*/  @!P0 NANOSLEEP.SYNCS 0x989680 ;  /* 0x009896800000895d */ /* 0x004fea0003900000 */
[----:B------:R-:W2:Y:S02]  /*9f60*/  @!P0 SYNCS.PHASECHK.TRANS64 P0, [R0+URZ+0x148], R8 ;  /* 0x00014808000085a7 */ /* 0x000ea400080010ff */
[----:B--2---:R-:W-:Y:S05]  /*9f70*/  @!P0 BRA `(.L_x_202) ;  /* 0xfffffffc00f08947 */ /* 0x004fea000383ffff */
[----:B------:R-:W-:Y:S05]  /*9f80*/  BRA `(.L_x_203) ;  /* 0xffffffb8003c7947 */ /* 0x000fea000383ffff */
.L_x_92:
[----:B------:R-:W-:-:S07]  /*9f90*/  MOV R0, UR20 ;  /* 0x0000001400007c02 */ /* 0x000fce0008000f00 */
.L_x_204:
[----:B--2---:R2:W3:Y:S02]  /*9fa0*/  SYNCS.PHASECHK.TRANS64.TRYWAIT P0, [R0+URZ+0x130], R2 ;  /* 0x00013002000075a7 */ /* 0x0044e400080011ff */
[----:B---3--:R-:W-:Y:S05]  /*9fb0*/  @!P0 NANOSLEEP.SYNCS 0x989680 ;  /* 0x009896800000895d */ /* 0x008fea0003900000 */
[----:B------:R-:W3:Y:S02]  /*9fc0*/  @!P0 SYNCS.PHASECHK.TRANS64 P0, [R0+URZ+0x130], R2 ;  /* 0x00013002000085a7 */ /* 0x000ee400080010ff */
[----:B---3--:R-:W-:Y:S05]  /*9fd0*/  @!P0 BRA `(.L_x_204) ;  /* 0xfffffffc00f08947 */ /* 0x008fea000383ffff */
[----:B------:R-:W-:Y:S05]  /*9fe0*/  BRA `(.L_x_205) ;  /* 0xffffffb800a87947 */ /* 0x000fea000383ffff */
.L_x_93:
[----:B--2---:R-:W-:-:S07]  /*9ff0*/  MOV R0, UR20 ;  /* 0x0000001400007c02 */ /* 0x004fce0008000f00 */
.L_x_206:
[----:B--2---:R2:W3:Y:S02]  /*a000*/  SYNCS.PHASECHK.TRANS64.TRYWAIT P0, [R0+URZ+0x138], R2 ;  /* 0x00013802000075a7 */ /* 0x0044e400080011ff */
[----:B---3--:R-:W-:Y:S05]  /*a010*/  @!P0 NANOSLEEP.SYNCS 0x989680 ;  /* 0x009896800000895d */ /* 0x008fea0003900000 */
[----:B------:R-:W3:Y:S02]  /*a020*/  @!P0 SYNCS.PHASECHK.TRANS64 P0, [R0+URZ+0x138], R2 ;  /* 0x00013802000085a7 */ /* 0x000ee400080010ff */
[----:B---3--:R-:W-:Y:S05]  /*a030*/  @!P0 BRA `(.L_x_206) ;  /* 0xfffffffc00f08947 */ /* 0x008fea000383ffff */
[----:B------:R-:W-:Y:S05]  /*a040*/  BRA `(.L_x_207) ;  /* 0xffffffb800987947 */ /* 0x000fea000383ffff */
.L_x_94:
[----:B--2---:R-:W-:-:S07]  /*a050*/  MOV R0, UR20 ;  /* 0x0000001400007c02 */ /* 0x004fce0008000f00 */
.L_x_208:
[----:B--2---:R2:W3:Y:S02]  /*a060*/  SYNCS.PHASECHK.TRANS64.TRYWAIT P0, [R0+URZ+0x140], R2 ;  /* 0x00014002000075a7 */ /* 0x0044e400080011ff */
[----:B---3--:R-:W-:Y:S05]  /*a070*/  @!P0 NANOSLEEP.SYNCS 0x989680 ;  /* 0x009896800000895d */ /* 0x008fea0003900000 */
[----:B------:R-:W3:Y:S02]  /*a080*/  @!P0 SYNCS.PHASECHK.TRANS64 P0, [R0+URZ+0x140], R2 ;  /* 0x00014002000085a7 */ /* 0x000ee400080010ff */
[----:B---3--:R-:W-:Y:S05]  /*a090*/  @!P0 BRA `(.L_x_208) ;  /* 0xfffffffc00f08947 */ /* 0x008fea000383ffff */
[----:B------:R-:W-:Y:S05]  /*a0a0*/  BRA `(.L_x_209) ;  /* 0xffffffb800887947 */ /* 0x000fea000383ffff */
.L_x_96:
[----:B------:R-:W-:Y:S07]  /*a0b0*/  MOV R0, UR49 ;  /* 0x0000003100007c02 */ /* 0x000fee0008000f00 */
.L_x_210:
[----:B-1----:R1:W2:Y:S02]  /*a0c0*/  SYNCS.PHASECHK.TRANS64.TRYWAIT P0, [R0+URZ+0x160], R2 ;  /* 0x00016002000075a7 */ /* 0x0022a400080011ff */
[----:B--2---:R-:W-:Y:S05]  /*a0d0*/  @!P0 NANOSLEEP.SYNCS 0x989680 ;  /* 0x009896800000895d */ /* 0x004fea0003900000 */
[----:B------:R-:W2:Y:S02]  /*a0e0*/  @!P0 SYNCS.PHASECHK.TRANS64 P0, [R0+URZ+0x160], R2 ;  /* 0x00016002000085a7 */ /* 0x000ea400080010ff */
[----:B--2---:R-:W-:Y:S05]  /*a0f0*/  @!P0 BRA `(.L_x_210) ;  /* 0xfffffffc00f08947 */ /* 0x004fea000383ffff */
[----:B------:R-:W-:Y:S05]  /*a100*/  BRA `(.L_x_211) ;  /* 0xffffffbc006c7947 */ /* 0x000fea000383ffff */
.L_x_107:
[----:B-1----:R-:W-:Y:S04]  /*a110*/  MOV R2, UR49 ;  /* 0x0000003100027c02 */ /* 0x002fe80008000f00 */
[----:B------:R1:W2:Y:S03]  /*a120*/  SYNCS.PHASECHK.TRANS64.TRYWAIT P1, [R2+URZ+0x110], R3 ;  /* 0x00011003020075a7 */ /* 0x0002a600080211ff */
[----:B--2---:R-:W-:Y:S05]  /*a130*/  @!P1 NANOSLEEP.SYNCS 0x989680 ;  /* 0x009896800000995d */ /* 0x004fea0003900000 */
[----:B------:R-:W2:Y:S02]  /*a140*/  @!P1 SYNCS.PHASECHK.TRANS64 P1, [R2+URZ+0x110], R3 ;  /* 0x00011003020095a7 */ /* 0x000ea400080210ff */
[----:B--2---:R-:W-:Y:S05]  /*a150*/  @!P1 BRA `(.L_x_107) ;  /* 0xfffffffc00ec9947 */ /* 0x004fea000383ffff */
[----:B------:R-:W-:Y:S05]  /*a160*/  BRA `(.L_x_106) ;  /* 0xffffffcc00407947 */ /* 0x000fea000383ffff */
.L_x_109:
[----:B-1----:R1:W4:Y:S02]  /*a170*/  SYNCS.PHASECHK.TRANS64.TRYWAIT P0, [R70+URZ+0x170], R0 ;  /* 0x00017000460075a7 */ /* 0x00232400080011ff */
[----:B----4-:R-:W-:Y:S05]  /*a180*/  @!P0 NANOSLEEP.SYNCS 0x989680 ;  /* 0x009896800000895d */ /* 0x010fea0003900000 */
[----:B------:R-:W4:Y:S02]  /*a190*/  @!P0 SYNCS.PHASECHK.TRANS64 P0, [R70+URZ+0x170], R0 ;  /* 0x00017000460085a7 */ /* 0x000f2400080010ff */
[----:B----4-:R-:W-:Y:S05]  /*a1a0*/  @!P0 BRA `(.L_x_109) ;  /* 0xfffffffc00f08947 */ /* 0x010fea000383ffff */
[----:B------:R-:W-:Y:S05]  /*a1b0*/  BRA `(.L_x_108) ;  /* 0xffffffcc00647947 */ /* 0x000fea000383ffff */
.L_x_118:
[----:B---3--:R3:W4:Y:S02]  /*a1c0*/  SYNCS.PHASECHK.TRANS64.TRYWAIT P0, [R4+URZ+0x110], R0 ;  /* 0x00011000040075a7 */ /* 0x00872400080011ff */
[----:B----4-:R-:W-:Y:S05]  /*a1d0*/  @!P0 NANOSLEEP.SYNCS 0x989680 ;  /* 0x009896800000895d */ /* 0x010fea0003900000 */
[----:B------:R-:W4:Y:S02]  /*a1e0*/  @!P0 SYNCS.PHASECHK.TRANS64 P0, [R4+URZ+0x110], R0 ;  /* 0x00011000040085a7 */ /* 0x000f2400080010ff */
[----:B----4-:R-:W-:Y:S05]  /*a1f0*/  @!P0 BRA `(.L_x_118) ;  /* 0xfffffffc00f08947 */ /* 0x010fea000383ffff */
[----:B------:R-:W-:Y:S05]  /*a200*/  BRA `(.L_x_117) ;  /* 0xffffffd4005c7947 */ /* 0x000fea000383ffff */
.L_x_126:
[----:B-1----:R1:W4:Y:S02]  /*a210*/  SYNCS.PHASECHK.TRANS64.TRYWAIT P0, [R2+URZ+0x110], R4 ;  /* 0x00011004020075a7 */ /* 0x00232400080011ff */
[----:B----4-:R-:W-:Y:S05]  /*a220*/  @!P0 NANOSLEEP.SYNCS 0x989680 ;  /* 0x009896800000895d */ /* 0x010fea0003900000 */
[----:B------:R-:W4:Y:S02]  /*a230*/  @!P0 SYNCS.PHASECHK.TRANS64 P0, [R2+URZ+0x110], R4 ;  /* 0x00011004020085a7 */ /* 0x000f2400080010ff */
[----:B----4-:R-:W-:Y:S05]  /*a240*/  @!P0 BRA `(.L_x_126) ;  /* 0xfffffffc00f08947 */ /* 0x010fea000383ffff */
[----:B------:R-:W-:Y:S05]  /*a250*/  BRA `(.L_x_125) ;  /* 0xffffffdc00747947 */ /* 0x000fea000383ffff */
.L_x_134:
[----:B---3--:R3:W4:Y:S02]  /*a260*/  SYNCS.PHASECHK.TRANS64.TRYWAIT P0, [R3+URZ+0x110], R0 ;  /* 0x00011000030075a7 */ /* 0x00872400080011ff */
[----:B----4-:R-:W-:Y:S05]  /*a270*/  @!P0 NANOSLEEP.SYNCS 0x989680 ;  /* 0x009896800000895d */ /* 0x010fea0003900000 */
[----:B------:R-:W4:Y:S02]  /*a280*/  @!P0 SYNCS.PHASECHK.TRANS64 P0, [R3+URZ+0x110], R0 ;  /* 0x00011000030085a7 */ /* 0x000f2400080010ff */
[----:B----4-:R-:W-:Y:S05]  /*a290*/  @!P0 BRA `(.L_x_134) ;  /* 0xfffffffc00f08947 */ /* 0x010fea000383ffff */
[----:B------:R-:W-:Y:S05]  /*a2a0*/  BRA `(.L_x_133) ;  /* 0xffffffe400887947 */ /* 0x000fea000383ffff */
        .weak           $__internal_0_$__cuda_sm10x_tcgen05_guardrail_trap_col_being_dealloced_not_returned_by_alloc
        .type           $__internal_0_$__cuda_sm10x_tcgen05_guardrail_trap_col_being_dealloced_not_returned_by_alloc,@function
        .size           $__internal_0_$__cuda_sm10x_tcgen05_guardrail_trap_col_being_dealloced_not_returned_by_alloc,($__internal_1_$__cuda_sm10x_tcgen05_guardrail_trap_phase_invalid_during_alloc - $__internal_0_$__cuda_sm10x_tcgen05_guardrail_trap_col_being_dealloced_not_returned_by_alloc)
$__internal_0_$__cuda_sm10x_tcgen05_guardrail_trap_col_being_dealloced_not_returned_by_alloc:
[----:B------:R-:W-:Y:S05]  /*a2b0*/  BPT.TRAP 0x1 ;  /* 0x000000040000795c */ /* 0x000fea0000300000 */
[----:B------:R-:W-:-:S04]  /*a2c0*/  HFMA2 R3, -RZ, RZ, 0, 0 ;  /* 0x00000000ff037431 */ /* 0x000fc800000001ff */
[----:B------:R-:W-:Y:S05]  /*a2d0*/  RET.REL.NODEC R2 `(_ZN7cutlass13device_kernelINS_4conv6kernel13ConvUniversalINS1_16ConvProblemShapeILNS1_8OperatorE0ELi3EEENS1_10collective14CollectiveConvINS1_47MainloopSm100TmaUmmaWarpSpecializedImplicitGemmILS5_0ELi17ELi3ELi1ELi2EN4cute5tupleIJNSA_1CILi2EEENSC_ILi1EEESE_EEEEENSB_IJNSC_ILi64EEENSC_ILi128EEENSB_IJNSC_ILi32EEEEEEEEENS_6half_tESM_NSA_8TiledMMAINSA_8MMA_AtomIJNSA_20SM100_MMA_F16BF16_SSISM_SM_fLi64ELi128ELNSA_4UMMA5MajorE0ELSR_0ELNSQ_7ScaleInE0ELSS_0EEEEEENSA_6LayoutINSB_IJSE_SE_SE_EEENSB_IJNSC_ILi0EEESX_SX_EEEEENSB_IJNSA_10UnderscoreES10_S10_EEEEENS7_6detail27Sm100ImplicitGemmTileTraitsINSA_20SM90_TMA_LOAD_IM2COLENSA_14ComposedLayoutINSA_7SwizzleILi2ELi4ELi3EEENSA_18smem_ptr_flag_bitsILi16EEENSV_INSB_IJNSC_ILi8EEESJ_EEENSB_IJSJ_SE_EEEEEEEvEENS14_INSA_23SM90_TMA_LOAD_MULTICASTES1F_vEEEENS_8epilogue10collective18CollectiveEpilogueINS1K_23Sm100TmaWarpSpecializedILi4ELi2ELi16ELb1ELb0EEEJSL_NSB_IJNSV_ISH_SE_EENSV_ISJ_SE_EEEEESM_NSB_IJNSB_IJllllEEESE_SX_EEESM_S1T_NS1K_6fusion15FusionCallbacksIS1O_NS1U_17LinearCombinationISM_fSM_fLNS_15FloatRoundStyleE2EEESL_S1R_JEEENSA_5SM1004TMEM4LOAD26SM100_TMEM_LOAD_16dp256b4xES15_S1F_NSA_17SM75_U32x4_LDSM_NENSA_21SM90_TMA_STORE_IM2COLES1F_NSA_17SM90_U32x4_STSM_NENSA_39AutoVectorizingCopyWithAssumedAlignmentILi128EEEEEEvvEEEEvNT_6ParamsE) ;  /* 0xffffff5c02487950 */ /* 0x000fea0003c3ffff */
        .weak           $__internal_1_$__cuda_sm10x_tcgen05_guardrail_trap_phase_invalid_during_alloc
        .type           $__internal_1_$__cuda_sm10x_tcgen05_guardrail_trap_phase_invalid_during_alloc,@function
        .size           $__internal_1_$__cuda_sm10x_tcgen05_guardrail_trap_phase_invalid_during_alloc,($__internal_2_$__cuda_sm10x_tcgen05_guardrail_trap_unallocated_columns_being_dealloced - $__internal_1_$__cuda_sm10x_tcgen05_guardrail_trap_phase_invalid_during_alloc)
$__internal_1_$__cuda_sm10x_tcgen05_guardrail_trap_phase_invalid_during_alloc:
[----:B------:R-:W-:Y:S05]  /*a2e0*/  BPT.TRAP 0x1 ;  /* 0x000000040000795c */ /* 0x000fea0000300000 */
[----:B------:R-:W-:-:S04]  /*a2f0*/  MOV R3, 0x0 ;  /* 0x0000000000037802 */ /* 0x000fc80000000f00 */
[----:B------:R-:W-:Y:S05]  /*a300*/  RET.REL.NODEC R2 `(_ZN7cutlass13device_kernelINS_4conv6kernel13ConvUniversalINS1_16ConvProblemShapeILNS1_8OperatorE0ELi3EEENS1_10collective14CollectiveConvINS1_47MainloopSm100TmaUmmaWarpSpecializedImplicitGemmILS5_0ELi17ELi3ELi1ELi2EN4cute5tupleIJNSA_1CILi2EEENSC_ILi1EEESE_EEEEENSB_IJNSC_ILi64EEENSC_ILi128EEENSB_IJNSC_ILi32EEEEEEEEENS_6half_tESM_NSA_8TiledMMAINSA_8MMA_AtomIJNSA_20SM100_MMA_F16BF16_SSISM_SM_fLi64ELi128ELNSA_4UMMA5MajorE0ELSR_0ELNSQ_7ScaleInE0ELSS_0EEEEEENSA_6LayoutINSB_IJSE_SE_SE_EEENSB_IJNSC_ILi0EEESX_SX_EEEEENSB_IJNSA_10UnderscoreES10_S10_EEEEENS7_6detail27Sm100ImplicitGemmTileTraitsINSA_20SM90_TMA_LOAD_IM2COLENSA_14ComposedLayoutINSA_7SwizzleILi2ELi4ELi3EEENSA_18smem_ptr_flag_bitsILi16EEENSV_INSB_IJNSC_ILi8EEESJ_EEENSB_IJSJ_SE_EEEEEEEvEENS14_INSA_23SM90_TMA_LOAD_MULTICASTES1F_vEEEENS_8epilogue10collective18CollectiveEpilogueINS1K_23Sm100TmaWarpSpecializedILi4ELi2ELi16ELb1ELb0EEEJSL_NSB_IJNSV_ISH_SE_EENSV_ISJ_SE_EEEEESM_NSB_IJNSB_IJllllEEESE_SX_EEESM_S1T_NS1K_6fusion15FusionCallbacksIS1O_NS1U_17LinearCombinationISM_fSM_fLNS_15FloatRoundStyleE2EEESL_S1R_JEEENSA_5SM1004TMEM4LOAD26SM100_TMEM_LOAD_16dp256b4xES15_S1F_NSA_17SM75_U32x4_LDSM_NENSA_21SM90_TMA_STORE_IM2COLES1F_NSA_17SM90_U32x4_STSM_NENSA_39AutoVectorizingCopyWithAssumedAlignmentILi128EEEEEEvvEEEEvNT_6ParamsE) ;  /* 0xffffff5c023c7950 */ /* 0x000fea0003c3ffff */
        .weak           $__internal_2_$__cuda_sm10x_tcgen05_guardrail_trap_unallocated_columns_being_dealloced
        .type           $__internal_2_$__cuda_sm10x_tcgen05_guardrail_trap_unallocated_columns_being_dealloced,@function
        .size           $__internal_2_$__cuda_sm10x_tcgen05_guardrail_trap_unallocated_columns_being_dealloced,(.L_x_213 - $__internal_2_$__cuda_sm10x_tcgen05_guardrail_trap_unallocated_columns_being_dealloced)
$__internal_2_$__cuda_sm10x_tcgen05_guardrail_trap_unallocated_columns_being_dealloced:
[----:B------:R-:W-:Y:S05]  /*a310*/  BPT.TRAP 0x1 ;  /* 0x000000040000795c */ /* 0x000fea0000300000 */
[----:B------:R-:W-:-:S04]  /*a320*/  HFMA2 R3, -RZ, RZ, 0, 0 ;  /* 0x00000000ff037431 */ /* 0x000fc800000001ff */
[----:B------:R-:W-:Y:S05]  /*a330*/  RET.REL.NODEC R2 `(_ZN7cutlass13device_kernelINS_4conv6kernel13ConvUniversalINS1_16ConvProblemShapeILNS1_8OperatorE0ELi3EEENS1_10collective14CollectiveConvINS1_47MainloopSm100TmaUmmaWarpSpecializedImplicitGemmILS5_0ELi17ELi3ELi1ELi2EN4cute5tupleIJNSA_1CILi2EEENSC_ILi1EEESE_EEEEENSB_IJNSC_ILi64EEENSC_ILi128EEENSB_IJNSC_ILi32EEEEEEEEENS_6half_tESM_NSA_8TiledMMAINSA_8MMA_AtomIJNSA_20SM100_MMA_F16BF16_SSISM_SM_fLi64ELi128ELNSA_4UMMA5MajorE0ELSR_0ELNSQ_7ScaleInE0ELSS_0EEEEEENSA_6LayoutINSB_IJSE_SE_SE_EEENSB_IJNSC_ILi0EEESX_SX_EEEEENSB_IJNSA_10UnderscoreES10_S10_EEEEENS7_6detail27Sm100ImplicitGemmTileTraitsINSA_20SM90_TMA_LOAD_IM2COLENSA_14ComposedLayoutINSA_7SwizzleILi2ELi4ELi3EEENSA_18smem_ptr_flag_bitsILi16EEENSV_INSB_IJNSC_ILi8EEESJ_EEENSB_IJSJ_SE_EEEEEEEvEENS14_INSA_23SM90_TMA_LOAD_MULTICASTES1F_vEEEENS_8epilogue10collective18CollectiveEpilogueINS1K_23Sm100TmaWarpSpecializedILi4ELi2ELi16ELb1ELb0EEEJSL_NSB_IJNSV_ISH_SE_EENSV_ISJ_SE_EEEEESM_NSB_IJNSB_IJllllEEESE_SX_EEESM_S1T_NS1K_6fusion15FusionCallbacksIS1O_NS1U_17LinearCombinationISM_fSM_fLNS_15FloatRoundStyleE2EEESL_S1R_JEEENSA_5SM1004TMEM4LOAD26SM100_TMEM_LOAD_16dp256b4xES15_S1F_NSA_17SM75_U32x4_LDSM_NENSA_21SM90_TMA_STORE_IM2COLES1F_NSA_17SM90_U32x4_STSM_NENSA_39AutoVectorizingCopyWithAssumedAlignmentILi128EEEEEEvvEEEEvNT_6ParamsE) ;  /* 0xffffff5c02307950 */ /* 0x000fea0003c3ffff */
.L_x_212:
[----:B------:R-:W-:-:S00]  /*a340*/  BRA `(.L_x_212) ;  /* 0xfffffffc00fc7947 */ /* 0x000fc0000383ffff */
[----:B------:R-:W-:-:S00]  /*a350*/  NOP ;  /* 0x0000000000007918 */ /* 0x000fc00000000000 */
        /* <DEDUP_REMOVED lines=10> */
.L_x_213:


//--------------------- .nv.global.init           --------------------------
	.section	.nv.global.init,"aw",@progbits
.nv.global.init:
	.type		$str$29,@object
	.size		$str$29,($str$30 - $str$29)
$str$29:
        /*0000*/ 	.byte	0x28, 0x61, 0x64, 0x64, 0x72, 0x65, 0x73, 0x73, 0x20, 0x26, 0x20, 0x6d, 0x61, 0x73, 0x6b, 0x29
        /*0010*/ 	.byte	0x20, 0x3d, 0x3d, 0x20, 0x30, 0x00
	.type		$str$30,@object
	.size		$str$30,($str$28 - $str$30)
$str$30:
        /*0016*/ 	.byte	0x2f, 0x74, 0x6d, 0x70, 0x2f, 0x63, 0x75, 0x74, 0x6c, 0x61, 0x73, 0x73, 0x5f, 0x73, 0x77, 0x65
        /*0026*/ 	.byte	0x65, 0x70, 0x5f, 0x73, 0x72, 0x63, 0x2f, 0x69, 0x6e, 0x63, 0x6c, 0x75, 0x64, 0x65, 0x2f, 0x63
        /*0036*/ 	.byte	0x75, 0x74, 0x65, 0x2f, 0x70, 0x6f, 0x69, 0x6e, 0x74, 0x65, 0x72, 0x5f, 0x66, 0x6c, 0x61, 0x67
        /*0046*/ 	.byte	0x67, 0x65, 0x64, 0x2e, 0x68, 0x70, 0x70, 0x00
	.type		$str$28,@object
	.size		$str$28,($str$27 - $str$28)
$str$28:
        /*004e*/ 	.byte	0x2f, 0x74, 0x6d, 0x70, 0x2f, 0x63, 0x75, 0x74, 0x6c, 0x61, 0x73, 0x73, 0x5f, 0x73, 0x77, 0x65
        /*005e*/ 	.byte	0x65, 0x70, 0x5f, 0x73, 0x72, 0x63, 0x2f, 0x69, 0x6e, 0x63, 0x6c, 0x75, 0x64, 0x65, 0x2f, 0x63
        /*006e*/ 	.byte	0x75, 0x74, 0x65, 0x2f, 0x61, 0x74, 0x6f, 0x6d, 0x2f, 0x63, 0x6f, 0x70, 0x79, 0x5f, 0x74, 0x72
        /*007e*/ 	.byte	0x61, 0x69, 0x74, 0x73, 0x5f, 0x73, 0x6d, 0x31, 0x30, 0x30, 0x2e, 0x68, 0x70, 0x70, 0x00
	.type		$str$27,@object
	.size		$str$27,(__unnamed_1 - $str$27)
$str$27:
        /*008d*/ 	.byte	0x28, 0x28, 0x75, 0x69, 0x6e, 0x74, 0x33, 0x32, 0x5f, 0x74, 0x28, 0x74, 0x68, 0x72, 0x65, 0x61
        /*009d*/ 	.byte	0x64, 0x49, 0x64, 0x78, 0x2e, 0x78, 0x29, 0x20, 0x2f, 0x20, 0x33, 0x32, 0x29, 0x20, 0x25, 0x20
        /*00ad*/ 	.byte	0x34, 0x29, 0x20, 0x3d, 0x3d, 0x20, 0x28, 0x28, 0x28, 0x74, 0x6d, 0x65, 0x6d, 0x5f, 0x61, 0x64
        /*00bd*/ 	.byte	0x64, 0x72, 0x20, 0x3e, 0x3e, 0x20, 0x31, 0x36, 0x29, 0x20, 0x2f, 0x20, 0x33, 0x32, 0x29, 0x20
        /*00cd*/ 	.byte	0x25, 0x20, 0x34, 0x29, 0x00
	.type		__unnamed_1,@object
	.size		__unnamed_1,(__unnamed_2 - __unnamed_1)
__unnamed_1:
        /*00d2*/ 	.byte	0x61, 0x75, 0x74, 0x6f, 0x20, 0x63, 0x75, 0x74, 0x65, 0x3a, 0x3a, 0x61, 0x73, 0x5f, 0x70, 0x6f
        /* <DEDUP_REMOVED lines=24> */
        /*0262*/ 	.byte	0x3e, 0x3e, 0x3e, 0x5d, 0x00
	.type		__unnamed_2,@object
	.size		__unnamed_2,(.L_2 - __unnamed_2)
__unnamed_2:
        /* <DEDUP_REMOVED lines=46> */
.L_2:


//--------------------- .nv.shared._ZN7cutlass13device_kernelINS_4conv6kernel13ConvUniversalINS1_16ConvProblemShapeILNS1_8OperatorE0ELi3EEENS1_10collective14CollectiveConvINS1_47MainloopSm100TmaUmmaWarpSpecializedImplicitGemmILS5_0ELi17ELi3ELi1ELi2EN4cute5tupleIJNSA_1CILi2EEENSC_ILi1EEESE_EEEEENSB_IJNSC_ILi64EEENSC_ILi128EEENSB_IJNSC_ILi32EEEEEEEEENS_6half_tESM_NSA_8TiledMMAINSA_8MMA_AtomIJNSA_20SM100_MMA_F16BF16_SSISM_SM_fLi64ELi128ELNSA_4UMMA5MajorE0ELSR_0ELNSQ_7ScaleInE0ELSS_0EEEEEENSA_6LayoutINSB_IJSE_SE_SE_EEENSB_IJNSC_ILi0EEESX_SX_EEEEENSB_IJNSA_10UnderscoreES10_S10_EEEEENS7_6detail27Sm100ImplicitGemmTileTraitsINSA_20SM90_TMA_LOAD_IM2COLENSA_14ComposedLayoutINSA_7SwizzleILi2ELi4ELi3EEENSA_18smem_ptr_flag_bitsILi16EEENSV_INSB_IJNSC_ILi8EEESJ_EEENSB_IJSJ_SE_EEEEEEEvEENS14_INSA_23SM90_TMA_LOAD_MULTICASTES1F_vEEEENS_8epilogue10collective18CollectiveEpilogueINS1K_23Sm100TmaWarpSpecializedILi4ELi2ELi16ELb1ELb0EEEJSL_NSB_IJNSV_ISH_SE_EENSV_ISJ_SE_EEEEESM_NSB_IJNSB_IJllllEEESE_SX_EEESM_S1T_NS1K_6fusion15FusionCallbacksIS1O_NS1U_17LinearCombinationISM_fSM_fLNS_15FloatRoundStyleE2EEESL_S1R_JEEENSA_5SM1004TMEM4LOAD26SM100_TMEM_LOAD_16dp256b4xES15_S1F_NSA_17SM75_U32x4_LDSM_NENSA_21SM90_TMA_STORE_IM2COLES1F_NSA_17SM90_U32x4_STSM_NENSA_39AutoVectorizingCopyWithAssumedAlignmentILi128EEEEEEvvEEEEvNT_6ParamsE --------------------------
	.section	.nv.shared._ZN7cutlass13device_kernelINS_4conv6kernel13ConvUniversalINS1_16ConvProblemShapeILNS1_8OperatorE0ELi3EEENS1_10collective14CollectiveConvINS1_47MainloopSm100TmaUmmaWarpSpecializedImplicitGemmILS5_0ELi17ELi3ELi1ELi2EN4cute5tupleIJNSA_1CILi2EEENSC_ILi1EEESE_EEEEENSB_IJNSC_ILi64EEENSC_ILi128EEENSB_IJNSC_ILi32EEEEEEEEENS_6half_tESM_NSA_8TiledMMAINSA_8MMA_AtomIJNSA_20SM100_MMA_F16BF16_SSISM_SM_fLi64ELi128ELNSA_4UMMA5MajorE0ELSR_0ELNSQ_7ScaleInE0ELSS_0EEEEEENSA_6LayoutINSB_IJSE_SE_SE_EEENSB_IJNSC_ILi0EEESX_SX_EEEEENSB_IJNSA_10UnderscoreES10_S10_EEEEENS7_6detail27Sm100ImplicitGemmTileTraitsINSA_20SM90_TMA_LOAD_IM2COLENSA_14ComposedLayoutINSA_7SwizzleILi2ELi4ELi3EEENSA_18smem_ptr_flag_bitsILi16EEENSV_INSB_IJNSC_ILi8EEESJ_EEENSB_IJSJ_SE_EEEEEEEvEENS14_INSA_23SM90_TMA_LOAD_MULTICASTES1F_vEEEENS_8epilogue10collective18CollectiveEpilogueINS1K_23Sm100TmaWarpSpecializedILi4ELi2ELi16ELb1ELb0EEEJSL_NSB_IJNSV_ISH_SE_EENSV_ISJ_SE_EEEEESM_NSB_IJNSB_IJllllEEESE_SX_EEESM_S1T_NS1K_6fusion15FusionCallbacksIS1O_NS1U_17LinearCombinationISM_fSM_fLNS_15FloatRoundStyleE2EEESL_S1R_JEEENSA_5SM1004TMEM4LOAD26SM100_TMEM_LOAD_16dp256b4xES15_S1F_NSA_17SM75_U32x4_LDSM_NENSA_21SM90_TMA_STORE_IM2COLES1F_NSA_17SM90_U32x4_STSM_NENSA_39AutoVectorizingCopyWithAssumedAlignmentILi128EEEEEEvvEEEEvNT_6ParamsE,"aw",@nobits
	.sectionflags	@""
	.align	16
	.zero		1024


//--------------------- .nv.shared.reserved.0     --------------------------
	.section	.nv.shared.reserved.0,"aw",@nobits
	.weak		__nv_reservedSMEM_offset_0_alias
	.size		__nv_reservedSMEM_offset_0_alias, 0, 64
	.other		__nv_reservedSMEM_offset_0_alias,@"STO_CUDA_RESERVED_SHARED STV_DEFAULT"
__nv_reservedSMEM_offset_0_alias:
	.zero		0
.nv.shared.reserved.0:
	.zero		64
	.weak		__nv_reservedSMEM_tcgen05_partition
	.type		__nv_reservedSMEM_tcgen05_partition,@object
	.size		__nv_reservedSMEM_tcgen05_partition,(.L_0 - __nv_reservedSMEM_tcgen05_partition)
__nv_reservedSMEM_tcgen05_partition:
	.zero		32
.L_0:


//--------------------- .nv.global                --------------------------
	.section	.nv.global,"aw",@nobits
.nv.global:
	.type		_ZN39_INTERNAL_0185235c_4_k_cu_9f34df03_37524cute1_E,@object
	.size		_ZN39_INTERNAL_0185235c_4_k_cu_9f34df03_37524cute1_E,(_ZN39_INTERNAL_0185235c_4_k_cu_9f34df03_37524cuda3std3__45__cpo6cbeginE - _ZN39_INTERNAL_0185235c_4_k_cu_9f34df03_37524cute1_E)
_ZN39_INTERNAL_0185235c_4_k_cu_9f34df03_37524cute1_E:
	.zero		1
	.type		_ZN39_INTERNAL_0185235c_4_k_cu_9f34df03_37524cuda3std3__45__cpo6cbeginE,@object
	.size		_ZN39_INTERNAL_0185235c_4_k_cu_9f34df03_37524cuda3std3__45__cpo6cbeginE,(_ZN39_INTERNAL_0185235c_4_k_cu_9f34df03_37524cuda3std3__48in_placeE - _ZN39_INTERNAL_0185235c_4_k_cu_9f34df03_37524cuda3std3__45__cpo6cbeginE)
_ZN39_INTERNAL_0185235c_4_k_cu_9f34df03_37524cuda3std3__45__cpo6cbeginE:
	.zero		1
	.type		_ZN39_INTERNAL_0185235c_4_k_cu_9f34df03_37524cuda3std3__48in_placeE,@object
	.size		_ZN39_INTERNAL_0185235c_4_k_cu_9f34df03_37524cuda3std3__48in_placeE,(_ZN39_INTERNAL_0185235c_4_k_cu_9f34df03_37524cuda3std6ranges3__45__cpo9iter_moveE - _ZN39_INTERNAL_0185235c_4_k_cu_9f34df03_37524cuda3std3__48in_placeE)
_ZN39_INTERNAL_0185235c_4_k_cu_9f34df03_37524cuda3std3__48in_placeE:
	.zero		1
	.type		_ZN39_INTERNAL_0185235c_4_k_cu_9f34df03_37524cuda3std6ranges3__45__cpo9iter_moveE,@object
	.size		_ZN39_INTERNAL_0185235c_4_k_cu_9f34df03_37524cuda3std6ranges3__45__cpo9iter_moveE,(_ZN39_INTERNAL_0185235c_4_k_cu_9f34df03_37524cuda3std3__45__cpo5beginE - _ZN39_INTERNAL_0185235c_4_k_cu_9f34df03_37524cuda3std6ranges3__45__cpo9iter_moveE)
_ZN39_INTERNAL_0185235c_4_k_cu_9f34df03_37524cuda3std6ranges3__45__cpo9iter_moveE:
	.zero		1
	.type		_ZN39_INTERNAL_0185235c_4_k_cu_9f34df03_37524cuda3std3__45__cpo5beginE,@object
	.size		_ZN39_INTERNAL_0185235c_4_k_cu_9f34df03_37524cuda3std3__45__cpo5beginE,(_ZN39_INTERNAL_0185235c_4_k_cu_9f34df03_37524cuda3std3__441_GLOBAL__N__0185235c_4_k_cu_9f34df03_37526ignoreE - _ZN39_INTERNAL_0185235c_4_k_cu_9f34df03_37524cuda3std3__45__cpo5beginE)
_ZN39_INTERNAL_0185235c_4_k_cu_9f34df03_37524cuda3std3__45__cpo5beginE:
	.zero		1
	.type		_ZN39_INTERNAL_0185235c_4_k_cu_9f34df03_37524cuda3std3__441_GLOBAL__N__0185235c_4_k_cu_9f34df03_37526ignoreE,@object
	.size		_ZN39_INTERNAL_0185235c_4_k_cu_9f34df03_37524cuda3std3__441_GLOBAL__N__0185235c_4_k_cu_9f34df03_37526ignoreE,(_ZN39_INTERNAL_0185235c_4_k_cu_9f34df03_37524cute7productE - _ZN39_INTERNAL_0185235c_4_k_cu_9f34df03_37524cuda3std3__441_GLOBAL__N__0185235c_4_k_cu_9f34df03_37526ignoreE)
_ZN39_INTERNAL_0185235c_4_k_cu_9f34df03_37524cuda3std3__441_GLOBAL__N__0185235c_4_k_cu_9f34df03_37526ignoreE:
	.zero		1
	.type		_ZN39_INTERNAL_0185235c_4_k_cu_9f34df03_37524cute7productE,@object
	.size		_ZN39_INTERNAL_0185235c_4_k_cu_9f34df03_37524cute7productE,(_ZN39_INTERNAL_0185235c_4_k_cu_9f34df03_37524cuda3std3__45__cpo3endE - _ZN39_INTERNAL_0185235c_4_k_cu_9f34df03_37524cute7productE)
_ZN39_INTERNAL_0185235c_4_k_cu_9f34df03_37524cute7productE:
	.zero		1
	.type		_ZN39_INTERNAL_0185235c_4_k_cu_9f34df03_37524cuda3std3__45__cpo3endE,@object
	.size		_ZN39_INTERNAL_0185235c_4_k_cu_9f34df03_37524cuda3std3__45__cpo3endE,(_ZN39_INTERNAL_0185235c_4_k_cu_9f34df03_37524cuda3std3__419piecewise_constructE - _ZN39_INTERNAL_0185235c_4_k_cu_9f34df03_37524cuda3std3__45__cpo3endE)
_ZN39_INTERNAL_0185235c_4_k_cu_9f34df03_37524cuda3std3__45__cpo3endE:
	.zero		1
	.type		_ZN39_INTERNAL_0185235c_4_k_cu_9f34df03_37524cuda3std3__419piecewise_constructE,@object
	.size		_ZN39_INTERNAL_0185235c_4_k_cu_9f34df03_37524cuda3std3__419piecewise_constructE,(_ZN39_INTERNAL_0185235c_4_k_cu_9f34df03_37524cuda3std3__45__cpo4cendE - _ZN39_INTERNAL_0185235c_4_k_cu_9f34df03_37524cuda3std3__419piecewise_constructE)
_ZN39_INTERNAL_0185235c_4_k_cu_9f34df03_37524cuda3std3__419piecewise_constructE:
	.zero		1
	.type		_ZN39_INTERNAL_0185235c_4_k_cu_9f34df03_37524cuda3std3__45__cpo4cendE,@object
	.size		_ZN39_INTERNAL_0185235c_4_k_cu_9f34df03_37524cuda3std3__45__cpo4cendE,(_ZN39_INTERNAL_0185235c_4_k_cu_9f34df03_37524cuda3std6ranges3__45__cpo4swapE - _ZN39_INTERNAL_0185235c_4_k_cu_9f34df03_37524cuda3std3__45__cpo4cendE)
_ZN39_INTERNAL_0185235c_4_k_cu_9f34df03_37524cuda3std3__45__cpo4cendE:
	.zero		1
	.type		_ZN39_INTERNAL_0185235c_4_k_cu_9f34df03_37524cuda3std6ranges3__45__cpo4swapE,@object
	.size		_ZN39_INTERNAL_0185235c_4_k_cu_9f34df03_37524cuda3std6ranges3__45__cpo4swapE,(.L_10 - _ZN39_INTERNAL_0185235c_4_k_cu_9f34df03_37524cuda3std6ranges3__45__cpo4swapE)
_ZN39_INTERNAL_0185235c_4_k_cu_9f34df03_37524cuda3std6ranges3__45__cpo4swapE:
	.zero		1
.L_10:


//--------------------- .nv.constant0._ZN7cutlass13device_kernelINS_4conv6kernel13ConvUniversalINS1_16ConvProblemShapeILNS1_8OperatorE0ELi3EEENS1_10collective14CollectiveConvINS1_47MainloopSm100TmaUmmaWarpSpecializedImplicitGemmILS5_0ELi17ELi3ELi1ELi2EN4cute5tupleIJNSA_1CILi2EEENSC_ILi1EEESE_EEEEENSB_IJNSC_ILi64EEENSC_ILi128EEENSB_IJNSC_ILi32EEEEEEEEENS_6half_tESM_NSA_8TiledMMAINSA_8MMA_AtomIJNSA_20SM100_MMA_F16BF16_SSISM_SM_fLi64ELi128ELNSA_4UMMA5MajorE0ELSR_0ELNSQ_7ScaleInE0ELSS_0EEEEEENSA_6LayoutINSB_IJSE_SE_SE_EEENSB_IJNSC_ILi0EEESX_SX_EEEEENSB_IJNSA_10UnderscoreES10_S10_EEEEENS7_6detail27Sm100ImplicitGemmTileTraitsINSA_20SM90_TMA_LOAD_IM2COLENSA_14ComposedLayoutINSA_7SwizzleILi2ELi4ELi3EEENSA_18smem_ptr_flag_bitsILi16EEENSV_INSB_IJNSC_ILi8EEESJ_EEENSB_IJSJ_SE_EEEEEEEvEENS14_INSA_23SM90_TMA_LOAD_MULTICASTES1F_vEEEENS_8epilogue10collective18CollectiveEpilogueINS1K_23Sm100TmaWarpSpecializedILi4ELi2ELi16ELb1ELb0EEEJSL_NSB_IJNSV_ISH_SE_EENSV_ISJ_SE_EEEEESM_NSB_IJNSB_IJllllEEESE_SX_EEESM_S1T_NS1K_6fusion15FusionCallbacksIS1O_NS1U_17LinearCombinationISM_fSM_fLNS_15FloatRoundStyleE2EEESL_S1R_JEEENSA_5SM1004TMEM4LOAD26SM100_TMEM_LOAD_16dp256b4xES15_S1F_NSA_17SM75_U32x4_LDSM_NENSA_21SM90_TMA_STORE_IM2COLES1F_NSA_17SM90_U32x4_STSM_NENSA_39AutoVectorizingCopyWithAssumedAlignmentILi128EEEEEEvvEEEEvNT_6ParamsE --------------------------
	.section	.nv.constant0._ZN7cutlass13device_kernelINS_4conv6kernel13ConvUniversalINS1_16ConvProblemShapeILNS1_8OperatorE0ELi3EEENS1_10collective14CollectiveConvINS1_47MainloopSm100TmaUmmaWarpSpecializedImplicitGemmILS5_0ELi17ELi3ELi1ELi2EN4cute5tupleIJNSA_1CILi2EEENSC_ILi1EEESE_EEEEENSB_IJNSC_ILi64EEENSC_ILi128EEENSB_IJNSC_ILi32EEEEEEEEENS_6half_tESM_NSA_8TiledMMAINSA_8MMA_AtomIJNSA_20SM100_MMA_F16BF16_SSISM_SM_fLi64ELi128ELNSA_4UMMA5MajorE0ELSR_0ELNSQ_7ScaleInE0ELSS_0EEEEEENSA_6LayoutINSB_IJSE_SE_SE_EEENSB_IJNSC_ILi0EEESX_SX_EEEEENSB_IJNSA_10UnderscoreES10_S10_EEEEENS7_6detail27Sm100ImplicitGemmTileTraitsINSA_20SM90_TMA_LOAD_IM2COLENSA_14ComposedLayoutINSA_7SwizzleILi2ELi4ELi3EEENSA_18smem_ptr_flag_bitsILi16EEENSV_INSB_IJNSC_ILi8EEESJ_EEENSB_IJSJ_SE_EEEEEEEvEENS14_INSA_23SM90_TMA_LOAD_MULTICASTES1F_vEEEENS_8epilogue10collective18CollectiveEpilogueINS1K_23Sm100TmaWarpSpecializedILi4ELi2ELi16ELb1ELb0EEEJSL_NSB_IJNSV_ISH_SE_EENSV_ISJ_SE_EEEEESM_NSB_IJNSB_IJllllEEESE_SX_EEESM_S1T_NS1K_6fusion15FusionCallbacksIS1O_NS1U_17LinearCombinationISM_fSM_fLNS_15FloatRoundStyleE2EEESL_S1R_JEEENSA_5SM1004TMEM4LOAD26SM100_TMEM_LOAD_16dp256b4xES15_S1F_NSA_17SM75_U32x4_LDSM_NENSA_21SM90_TMA_STORE_IM2COLES1F_NSA_17SM90_U32x4_STSM_NENSA_39AutoVectorizingCopyWithAssumedAlignmentILi128EEEEEEvvEEEEvNT_6ParamsE,"a",@progbits
	.sectionflags	@""
	.align	4
.nv.constant0._ZN7cutlass13device_kernelINS_4conv6kernel13ConvUniversalINS1_16ConvProblemShapeILNS1_8OperatorE0ELi3EEENS1_10collective14CollectiveConvINS1_47MainloopSm100TmaUmmaWarpSpecializedImplicitGemmILS5_0ELi17ELi3ELi1ELi2EN4cute5tupleIJNSA_1CILi2EEENSC_ILi1EEESE_EEEEENSB_IJNSC_ILi64EEENSC_ILi128EEENSB_IJNSC_ILi32EEEEEEEEENS_6half_tESM_NSA_8TiledMMAINSA_8MMA_AtomIJNSA_20SM100_MMA_F16BF16_SSISM_SM_fLi64ELi128ELNSA_4UMMA5MajorE0ELSR_0ELNSQ_7ScaleInE0ELSS_0EEEEEENSA_6LayoutINSB_IJSE_SE_SE_EEENSB_IJNSC_ILi0EEESX_SX_EEEEENSB_IJNSA_10UnderscoreES10_S10_EEEEENS7_6detail27Sm100ImplicitGemmTileTraitsINSA_20SM90_TMA_LOAD_IM2COLENSA_14ComposedLayoutINSA_7SwizzleILi2ELi4ELi3EEENSA_18smem_ptr_flag_bitsILi16EEENSV_INSB_IJNSC_ILi8EEESJ_EEENSB_IJSJ_SE_EEEEEEEvEENS14_INSA_23SM90_TMA_LOAD_MULTICASTES1F_vEEEENS_8epilogue10collective18CollectiveEpilogueINS1K_23Sm100TmaWarpSpecializedILi4ELi2ELi16ELb1ELb0EEEJSL_NSB_IJNSV_ISH_SE_EENSV_ISJ_SE_EEEEESM_NSB_IJNSB_IJllllEEESE_SX_EEESM_S1T_NS1K_6fusion15FusionCallbacksIS1O_NS1U_17LinearCombinationISM_fSM_fLNS_15FloatRoundStyleE2EEESL_S1R_JEEENSA_5SM1004TMEM4LOAD26SM100_TMEM_LOAD_16dp256b4xES15_S1F_NSA_17SM75_U32x4_LDSM_NENSA_21SM90_TMA_STORE_IM2COLES1F_NSA_17SM90_U32x4_STSM_NENSA_39AutoVectorizingCopyWithAssumedAlignmentILi128EEEEEEvvEEEEvNT_6ParamsE:
	.zero		3200


//--------------------- SYMBOLS --------------------------

	.type		.nv.reservedSmem.offset0,@object
	.size		.nv.reservedSmem.offset0,0x4
	.type		.nv.reservedSmem.cap,@object
	.size		.nv.reservedSmem.cap,0x4
	.type		__assertfail,@function
